	.target	sm_90a

	.elftype	@"ET_EXEC"


//--------------------- .note.nv.tkinfo           --------------------------
	.section	.note.nv.tkinfo,"",@"SHT_NOTE"
	.sectionflags	@"SHF_NOTE_NV_TKINFO"
	.tkinfo
        /*0018*/ 	.word	0x00000002
        /*0030*/ 	.string	""
        /*0030*/ 	.string	"ptxas"
        /*0030*/ 	.string	"Cuda compilation tools, release 13.0, V13.0.88"
        /*0030*/ 	.string	"Build cuda_13.0.r13.0/compiler.36424714_0"
        /*0030*/ 	.string	"-v  -suppress-debug-info  -lineinfo  -arch sm_90a "



//--------------------- .note.nv.cuinfo           --------------------------
	.section	.note.nv.cuinfo,"",@"SHT_NOTE"
	.sectionflags	@"SHF_NOTE_NV_CUINFO"
        /*0018*/ 	.short	0x0002
        /*001a*/ 	.short	0x005a
        /*001c*/ 	.short	0x0082
	.zero		2


//--------------------- .nv.info                  --------------------------
	.section	.nv.info,"",@"SHT_CUDA_INFO"
	.align	4


	//----- nvinfo : EIATTR_REGCOUNT
	.align		4
        /*0000*/ 	.byte	0x04, 0x2f
        /*0002*/ 	.short	(.L_1 - .L_0)
	.align		4
.L_0:
        /*0004*/ 	.word	index@(gluon_wgmma)
        /*0008*/ 	.word	0x0000005a


	//----- nvinfo : EIATTR_FRAME_SIZE
	.align		4
.L_1:
        /*000c*/ 	.byte	0x04, 0x11
        /*000e*/ 	.short	(.L_3 - .L_2)
	.align		4
.L_2:
        /*0010*/ 	.word	index@(gluon_wgmma)
        /*0014*/ 	.word	0x00000000


	//----- nvinfo : EIATTR_MIN_STACK_SIZE
	.align		4
.L_3:
        /*0018*/ 	.byte	0x04, 0x12
        /*001a*/ 	.short	(.L_5 - .L_4)
	.align		4
.L_4:
        /*001c*/ 	.word	index@(gluon_wgmma)
        /*0020*/ 	.word	0x00000000
.L_5:


//--------------------- .nv.compat                --------------------------
	.section	.nv.compat,"",@"SHT_CUDA_COMPAT_INFO"
	.align	4
        /*0000*/ 	.byte	0x02, 0x09, 0x01, 0x00, 0x02, 0x02, 0x04, 0x00, 0x02, 0x05, 0x05, 0x00, 0x03, 0x07, 0x01, 0x01
        /*0010*/ 	.byte	0x02, 0x03, 0x03, 0x00, 0x02, 0x06, 0x01, 0x00, 0x04, 0x0b, 0x08, 0x00, 0x00, 0x00, 0x00, 0x00
        /*0020*/ 	.byte	0x00, 0x00, 0x00, 0x00


//--------------------- .nv.info.gluon_wgmma      --------------------------
	.section	.nv.info.gluon_wgmma,"",@"SHT_CUDA_INFO"
	.sectionflags	@""
	.align	4


	//----- nvinfo : EIATTR_CUDA_API_VERSION
	.align		4
        /*0000*/ 	.byte	0x04, 0x37
        /*0002*/ 	.short	(.L_7 - .L_6)
.L_6:
        /*0004*/ 	.word	0x00000082


	//----- nvinfo : EIATTR_KPARAM_INFO
	.align		4
.L_7:
        /*0008*/ 	.byte	0x04, 0x17
        /*000a*/ 	.short	(.L_9 - .L_8)
.L_8:
        /*000c*/ 	.word	0x00000000
        /*0010*/ 	.short	0x000a
        /*0012*/ 	.short	0x0048
        /*0014*/ 	.byte	0x00, 0xf4, 0x21, 0x00


	//----- nvinfo : EIATTR_KPARAM_INFO
	.align		4
.L_9:
        /*0018*/ 	.byte	0x04, 0x17
        /*001a*/ 	.short	(.L_11 - .L_10)
.L_10:
        /*001c*/ 	.word	0x00000000
        /*0020*/ 	.short	0x0009
        /*0022*/ 	.short	0x0040
        /*0024*/ 	.byte	0x00, 0xf4, 0x21, 0x00


	//----- nvinfo : EIATTR_KPARAM_INFO
	.align		4
.L_11:
        /*0028*/ 	.byte	0x04, 0x17
        /*002a*/ 	.short	(.L_13 - .L_12)
.L_12:
        /*002c*/ 	.word	0x00000000
        /*0030*/ 	.short	0x0008
        /*0032*/ 	.short	0x0038
        /*0034*/ 	.byte	0x00, 0xf0, 0x21, 0x00


	//----- nvinfo : EIATTR_KPARAM_INFO
	.align		4
.L_13:
        /*0038*/ 	.byte	0x04, 0x17
        /*003a*/ 	.short	(.L_15 - .L_14)
.L_14:
        /*003c*/ 	.word	0x00000000
        /*0040*/ 	.short	0x0007
        /*0042*/ 	.short	0x0030
        /*0044*/ 	.byte	0x00, 0xf0, 0x21, 0x00


	//----- nvinfo : EIATTR_KPARAM_INFO
	.align		4
.L_15:
        /*0048*/ 	.byte	0x04, 0x17
        /*004a*/ 	.short	(.L_17 - .L_16)
.L_16:
        /*004c*/ 	.word	0x00000000
        /*0050*/ 	.short	0x0006
        /*0052*/ 	.short	0x0028
        /*0054*/ 	.byte	0x00, 0xf0, 0x21, 0x00


	//----- nvinfo : EIATTR_KPARAM_INFO
	.align		4
.L_17:
        /*0058*/ 	.byte	0x04, 0x17
        /*005a*/ 	.short	(.L_19 - .L_18)
.L_18:
        /*005c*/ 	.word	0x00000000
        /*0060*/ 	.short	0x0005
        /*0062*/ 	.short	0x0020
        /*0064*/ 	.byte	0x00, 0xf0, 0x11, 0x00


	//----- nvinfo : EIATTR_KPARAM_INFO
	.align		4
.L_19:
        /*0068*/ 	.byte	0x04, 0x17
        /*006a*/ 	.short	(.L_21 - .L_20)
.L_20:
        /*006c*/ 	.word	0x00000000
        /*0070*/ 	.short	0x0004
        /*0072*/ 	.short	0x001c
        /*0074*/ 	.byte	0x00, 0xf0, 0x11, 0x00


	//----- nvinfo : EIATTR_KPARAM_INFO
	.align		4
.L_21:
        /*0078*/ 	.byte	0x04, 0x17
        /*007a*/ 	.short	(.L_23 - .L_22)
.L_22:
        /*007c*/ 	.word	0x00000000
        /*0080*/ 	.short	0x0003
        /*0082*/ 	.short	0x0018
        /*0084*/ 	.byte	0x00, 0xf0, 0x11, 0x00


	//----- nvinfo : EIATTR_KPARAM_INFO
	.align		4
.L_23:
        /*0088*/ 	.byte	0x04, 0x17
        /*008a*/ 	.short	(.L_25 - .L_24)
.L_24:
        /*008c*/ 	.word	0x00000000
        /*0090*/ 	.short	0x0002
        /*0092*/ 	.short	0x0010
        /*0094*/ 	.byte	0x00, 0xf4, 0x21, 0x00


	//----- nvinfo : EIATTR_KPARAM_INFO
	.align		4
.L_25:
        /*0098*/ 	.byte	0x04, 0x17
        /*009a*/ 	.short	(.L_27 - .L_26)
.L_26:
        /*009c*/ 	.word	0x00000000
        /*00a0*/ 	.short	0x0001
        /*00a2*/ 	.short	0x0008
        /*00a4*/ 	.byte	0x00, 0xf4, 0x21, 0x00


	//----- nvinfo : EIATTR_KPARAM_INFO
	.align		4
.L_27:
        /*00a8*/ 	.byte	0x04, 0x17
        /*00aa*/ 	.short	(.L_29 - .L_28)
.L_28:
        /*00ac*/ 	.word	0x00000000
        /*00b0*/ 	.short	0x0000
        /*00b2*/ 	.short	0x0000
        /*00b4*/ 	.byte	0x00, 0xf4, 0x21, 0x00


	//----- nvinfo : EIATTR_SPARSE_MMA_MASK
	.align		4
.L_29:
        /*00b8*/ 	.byte	0x03, 0x50
        /*00ba*/ 	.short	0x0000


	//----- nvinfo : EIATTR_MAXREG_COUNT
	.align		4
        /*00bc*/ 	.byte	0x03, 0x1b
        /*00be*/ 	.short	0x00ff


	//----- nvinfo : EIATTR_NUM_BARRIERS
	.align		4
        /*00c0*/ 	.byte	0x02, 0x4c
        /*00c2*/ 	.byte	0x01
	.zero		1


	//----- nvinfo : EIATTR_MERCURY_ISA_VERSION
	.align		4
        /*00c4*/ 	.byte	0x03, 0x5f
        /*00c6*/ 	.short	0x0101


	//----- nvinfo : EIATTR_INT_WARP_WIDE_INSTR_OFFSETS
	.align		4
        /*00c8*/ 	.byte	0x04, 0x31
        /*00ca*/ 	.short	(.L_31 - .L_30)


	//   ....[0]....
.L_30:
        /*00cc*/ 	.word	0x00001320


	//   ....[1]....
        /*00d0*/ 	.word	0x00001340


	//   ....[2]....
        /*00d4*/ 	.word	0x00001350


	//   ....[3]....
        /*00d8*/ 	.word	0x00001360


	//   ....[4]....
        /*00dc*/ 	.word	0x00001470


	//   ....[5]....
        /*00e0*/ 	.word	0x00001990


	//   ....[6]....
        /*00e4*/ 	.word	0x000019a0


	//   ....[7]....
        /*00e8*/ 	.word	0x00001a40


	//   ....[8]....
        /*00ec*/ 	.word	0x00001a50


	//   ....[9]....
        /*00f0*/ 	.word	0x000021e0


	//   ....[10]....
        /*00f4*/ 	.word	0x000021f0


	//----- nvinfo : EIATTR_COOP_GROUP_MASK_REGIDS
	.align		4
.L_31:
        /*00f8*/ 	.byte	0x04, 0x29
        /*00fa*/ 	.short	(.L_33 - .L_32)


	//   ....[0]....
.L_32:
        /*00fc*/ 	.word	0xffffffff


	//   ....[1]....
        /*0100*/ 	.word	0xffffffff


	//   ....[2]....
        /*0104*/ 	.word	0xffffffff


	//----- nvinfo : EIATTR_COOP_GROUP_INSTR_OFFSETS
	.align		4
.L_33:
        /*0108*/ 	.byte	0x04, 0x28
        /*010a*/ 	.short	(.L_35 - .L_34)


	//   ....[0]....
.L_34:
        /*010c*/ 	.word	0x00000150


	//   ....[1]....
        /*0110*/ 	.word	0x00000700


	//   ....[2]....
        /*0114*/ 	.word	0x00000cf0


	//----- nvinfo : EIATTR_MBARRIER_INSTR_OFFSETS
	.align		4
.L_35:
        /*0118*/ 	.byte	0x04, 0x39
        /*011a*/ 	.short	(.L_37 - .L_36)


	//   ....[0]....
.L_36:
        /*011c*/ 	.word	0x000014d0
        /*0120*/ 	.word	0x000000ff
        /*0124*/ 	.word	0x00050000
        /*0128*/ 	.short	0x0100
        /*012a*/ 	.byte	0x10
	.zero		1


	//   ....[1]....
        /*012c*/ 	.word	0x00001640
        /*0130*/ 	.word	0x000000ff
        /*0134*/ 	.word	0x00050008
        /*0138*/ 	.short	0x0100
        /*013a*/ 	.byte	0x10
	.zero		1


	//   ....[2]....
        /*013c*/ 	.word	0x00001670
        /*0140*/ 	.word	0x000000ff
        /*0144*/ 	.word	0x00050010
        /*0148*/ 	.short	0x0100
        /*014a*/ 	.byte	0x10
	.zero		1


	//   ....[3]....
        /*014c*/ 	.word	0x00001690
        /*0150*/ 	.word	0x000000ff
        /*0154*/ 	.word	0x00050018
        /*0158*/ 	.short	0x0100
        /*015a*/ 	.byte	0x10
	.zero		1


	//   ....[4]....
        /*015c*/ 	.word	0x00001b00
        /*0160*/ 	.word	0x000000ff
        /*0164*/ 	.word	0x00050000
        /*0168*/ 	.short	0x010a
        /*016a*/ 	.byte	0x1e
	.zero		1


	//   ....[5]....
        /*016c*/ 	.word	0x00001f40
        /*0170*/ 	.word	0x000000ff
        /*0174*/ 	.word	0x00050000
        /*0178*/ 	.short	0x0108
        /*017a*/ 	.byte	0x10
	.zero		1


	//   ....[6]....
        /*017c*/ 	.word	0x00002060
        /*0180*/ 	.word	0x000000ff
        /*0184*/ 	.word	0x00050008
        /*0188*/ 	.short	0x0108
        /*018a*/ 	.byte	0x10
	.zero		1


	//   ....[7]....
        /*018c*/ 	.word	0x00002140
        /*0190*/ 	.word	0x000000ff
        /*0194*/ 	.word	0x00050010
        /*0198*/ 	.short	0x0108
        /*019a*/ 	.byte	0x10
	.zero		1


	//   ....[8]....
        /*019c*/ 	.word	0x000021c0
        /*01a0*/ 	.word	0x000000ff
        /*01a4*/ 	.word	0x00050018
        /*01a8*/ 	.short	0x0108
        /*01aa*/ 	.byte	0x10
	.zero		1


	//   ....[9]....
        /*01ac*/ 	.word	0x00002310
        /*01b0*/ 	.word	0x000000ff
        /*01b4*/ 	.word	0x00050000
        /*01b8*/ 	.short	0x010a
        /*01ba*/ 	.byte	0x1e
	.zero		1


	//----- nvinfo : EIATTR_NUM_MBARRIERS
	.align		4
.L_37:
        /*01bc*/ 	.byte	0x03, 0x38
        /*01be*/ 	.short	0x0004


	//----- nvinfo : EIATTR_EXIT_INSTR_OFFSETS
	.align		4
        /*01c0*/ 	.byte	0x04, 0x1c
        /*01c2*/ 	.short	(.L_39 - .L_38)


	//   ....[0]....
.L_38:
        /*01c4*/ 	.word	0x00002300


	//----- nvinfo : EIATTR_REQNTID
	.align		4
.L_39:
        /*01c8*/ 	.byte	0x04, 0x10
        /*01ca*/ 	.short	(.L_41 - .L_40)
.L_40:
        /*01cc*/ 	.word	0x00000100
        /*01d0*/ 	.word	0x00000001
        /*01d4*/ 	.word	0x00000001


	//----- nvinfo : EIATTR_CRS_STACK_SIZE
	.align		4
.L_41:
        /*01d8*/ 	.byte	0x04, 0x1e
        /*01da*/ 	.short	(.L_43 - .L_42)
.L_42:
        /*01dc*/ 	.word	0x00000000


	//----- nvinfo : EIATTR_CBANK_PARAM_SIZE
	.align		4
.L_43:
        /*01e0*/ 	.byte	0x03, 0x19
        /*01e2*/ 	.short	0x0050


	//----- nvinfo : EIATTR_PARAM_CBANK
	.align		4
        /*01e4*/ 	.byte	0x04, 0x0a
        /*01e6*/ 	.short	(.L_45 - .L_44)
	.align		4
.L_44:
        /*01e8*/ 	.word	index@(.nv.constant0.gluon_wgmma)
        /*01ec*/ 	.short	0x0210
        /*01ee*/ 	.short	0x0050


	//----- nvinfo : EIATTR_SW_WAR
	.align		4
.L_45:
        /*01f0*/ 	.byte	0x04, 0x36
        /*01f2*/ 	.short	(.L_47 - .L_46)
.L_46:
        /*01f4*/ 	.word	0x00000008
.L_47:


//--------------------- .nv.callgraph             --------------------------
	.section	.nv.callgraph,"",@"SHT_CUDA_CALLGRAPH"
	.align	4
	.sectionentsize	8
	.align		4
        /*0000*/ 	.word	0x00000000
	.align		4
        /*0004*/ 	.word	0xffffffff
	.align		4
        /*0008*/ 	.word	0x00000000
	.align		4
        /*000c*/ 	.word	0xfffffffe
	.align		4
        /*0010*/ 	.word	0x00000000
	.align		4
        /*0014*/ 	.word	0xfffffffd
	.align		4
        /*0018*/ 	.word	0x00000000
	.align		4
        /*001c*/ 	.word	0xfffffffc


//--------------------- .text.gluon_wgmma         --------------------------
	.section	.text.gluon_wgmma,"ax",@progbits
	.align	128
        .global         gluon_wgmma
        .type           gluon_wgmma,@function
        .size           gluon_wgmma,(.L_x_52 - gluon_wgmma)
        .other          gluon_wgmma,@"STO_CUDA_ENTRY STV_DEFAULT"
gluon_wgmma:
.text.gluon_wgmma:
[----:B------:R-:W-:Y:S01]  /*0000*/  LDC R1, c[0x0][0x28] ;  /* 0x00000a00ff017b82 */ /* 0x000fe20000000800 */
[----:B------:R-:W1:Y:S07]  /*0010*/  S2R R0, SR_TID.X ;  /* 0x0000000000007919 */ /* 0x000e6e0000002100 */
[----:B------:R-:W2:Y:S01]  /*0020*/  S2UR UR4, SR_CgaCtaId ;  /* 0x00000000000479c3 */ /* 0x000ea20000008800 */
[----:B------:R-:W-:Y:S01]  /*0030*/  UMOV UR16, 0x400 ;  /* 0x0000040000107882 */ /* 0x000fe20000000000 */
[----:B------:R-:W-:Y:S01]  /*0040*/  ULDC UR6, c[0x0][0xc] ;  /* 0x0000030000067ab9 */ /* 0x000fe20000000800 */
[----:B------:R-:W-:Y:S01]  /*0050*/  ULDC.64 UR22, c[0x0][0x250] ;  /* 0x0000940000167ab9 */ /* 0x000fe20000000a00 */
[----:B------:R-:W-:Y:S04]  /*0060*/  BSSY B0, `(.L_x_0) ;  /* 0x000001f000007945 */ /* 0x000fe80003800000 */
[----:B------:R-:W3:Y:S08]  /*0070*/  LDC R4, c[0x0][0x228] ;  /* 0x00008a00ff047b82 */ /* 0x000ef00000000800 */
[----:B------:R-:W4:Y:S08]  /*0080*/  LDC R13, c[0x0][0x230] ;  /* 0x00008c00ff0d7b82 */ /* 0x000f300000000800 */
[----:B------:R-:W-:Y:S01]  /*0090*/  S2UR UR32, SR_CTAID.Y ;  /* 0x00000000002079c3 */ /* 0x000fe20000002600 */
[----:B--2---:R-:W-:-:S03]  /*00a0*/  ULEA UR16, UR4, UR16, 0x18 ;  /* 0x0000001004107291 */ /* 0x004fc6000f8ec03f */
[----:B------:R-:W-:Y:S01]  /*00b0*/  ULDC UR4, c[0x0][0x10] ;  /* 0x0000040000047ab9 */ /* 0x000fe20000000800 */
[----:B-1----:R-:W-:-:S03]  /*00c0*/  LOP3.LUT R6, R0, 0xff, RZ, 0xc0, !PT ;  /* 0x000000ff00067812 */ /* 0x002fc600078ec0ff */
[----:B------:R-:W1:Y:S01]  /*00d0*/  S2UR UR5, SR_CTAID.Z ;  /* 0x00000000000579c3 */ /* 0x000e620000002700 */
[----:B---3--:R-:W-:Y:S01]  /*00e0*/  VIADD R4, R4, 0xffffffff ;  /* 0xffffffff04047836 */ /* 0x008fe20000000000 */
[C---:B------:R-:W-:Y:S02]  /*00f0*/  ISETP.GE.U32.AND P0, PT, R6.reuse, 0x20, PT ;  /* 0x000000200600780c */ /* 0x040fe40003f06070 */
[C---:B------:R-:W-:Y:S02]  /*0100*/  ISETP.NE.U32.AND P2, PT, R6.reuse, RZ, PT ;  /* 0x000000ff0600720c */ /* 0x040fe40003f45070 */
[----:B------:R-:W-:Y:S02]  /*0110*/  LEA R12, R6, UR16, 0x2 ;  /* 0x00000010060c7c11 */ /* 0x000fe4000f8e10ff */
[----:B------:R-:W2:Y:S01]  /*0120*/  S2UR UR33, SR_CTAID.X ;  /* 0x00000000002179c3 */ /* 0x000ea20000002500 */
[----:B----4-:R-:W-:-:S06]  /*0130*/  VIADD R9, R13, 0xffffffff ;  /* 0xffffffff0d097836 */ /* 0x010fcc0000000000 */
[----:B------:R3:W-:Y:S01]  /*0140*/  @!P0 STS [R12], RZ ;  /* 0x000000ff0c008388 */ /* 0x0007e20000000800 */
[----:B------:R-:W-:-:S03]  /*0150*/  NOP ;  /* 0x0000000000007918 */ /* 0x000fc60000000000 */
[----:B------:R3:W-:Y:S01]  /*0160*/  @!P2 STS [UR16+0x24], R4 ;  /* 0x00002404ff00a988 */ /* 0x0007e20008000810 */
[----:B-1----:R-:W-:-:S03]  /*0170*/  UIMAD UR4, UR5, UR4, UR32 ;  /* 0x00000004050472a4 */ /* 0x002fc6000f8e0220 */
[----:B------:R3:W-:Y:S01]  /*0180*/  @!P2 STS [UR16+0x20], R9 ;  /* 0x00002009ff00a988 */ /* 0x0007e20008000810 */
[----:B--2---:R-:W-:-:S04]  /*0190*/  UIMAD UR4, UR4, UR6, UR33 ;  /* 0x00000006040472a4 */ /* 0x004fc8000f8e0221 */
[----:B------:R-:W-:-:S03]  /*01a0*/  UIMAD UR5, UR4, 0x180, URZ ;  /* 0x00000180040578a4 */ /* 0x000fc6000f8e023f */
[----:B------:R-:W-:Y:S01]  /*01b0*/  UMOV UR4, URZ ;  /* 0x0000003f00047c82 */ /* 0x000fe20008000000 */
[----:B------:R-:W-:-:S04]  /*01c0*/  UIADD3 UR18, UP0, UR5, UR22, URZ ;  /* 0x0000001605127290 */ /* 0x000fc8000ff1e03f */
[----:B------:R-:W-:Y:S01]  /*01d0*/  ULEA.HI.X.SX32 UR19, UR5, UR23, 0x1, UP0 ;  /* 0x0000001705137291 */ /* 0x000fe200080f0e3f */
[----:B---3--:R-:W-:Y:S11]  /*01e0*/  @P2 BRA `(.L_x_1) ;  /* 0x0000000000182947 */ /* 0x008ff60003800000 */
[----:B------:R-:W1:Y:S01]  /*01f0*/  LDS R2, [UR16+0x8] ;  /* 0x00000810ff027984 */ /* 0x000e620008000800 */
[----:B------:R-:W2:Y:S01]  /*0200*/  LDC.64 R10, c[0x0][0x210] ;  /* 0x00008400ff0a7b82 */ /* 0x000ea20000000a00 */
[----:B------:R-:W-:Y:S02]  /*0210*/  IMAD.MOV.U32 R3, RZ, RZ, 0x70 ;  /* 0x00000070ff037424 */ /* 0x000fe400078e00ff */
[----:B--2---:R2:W-:Y:S03]  /*0220*/  STS.64 [UR16], R10 ;  /* 0x0000000aff007988 */ /* 0x0045e60008000a10 */
[----:B-1----:R-:W-:-:S05]  /*0230*/  LOP3.LUT R2, R2, 0x10, R3, 0xd8, !PT ;  /* 0x0000001002027812 */ /* 0x002fca00078ed803 */
[----:B------:R2:W-:Y:S02]  /*0240*/  STS [UR16+0x8], R2 ;  /* 0x00000802ff007988 */ /* 0x0005e40008000810 */
.L_x_1:
[----:B------:R-:W-:Y:S05]  /*0250*/  BSYNC B0 ;  /* 0x0000000000007941 */ /* 0x000fea0003800000 */
.L_x_0:
[----:B------:R-:W-:Y:S04]  /*0260*/  BSSY B0, `(.L_x_2) ;  /* 0x000000a000007945 */ /* 0x000fe80003800000 */
[----:B------:R-:W-:Y:S05]  /*0270*/  @P2 BRA `(.L_x_3) ;  /* 0x0000000000202947 */ /* 0x000fea0003800000 */
[----:B--2---:R-:W1:Y:S01]  /*0280*/  LDS R2, [UR16+0x34] ;  /* 0x00003410ff027984 */ /* 0x004e620008000800 */
[----:B------:R-:W-:Y:S02]  /*0290*/  IMAD.MOV.U32 R3, RZ, RZ, 0x3f000000 ;  /* 0x3f000000ff037424 */ /* 0x000fe400078e00ff */
[----:B------:R-:W-:Y:S01]  /*02a0*/  @!P2 IMAD.MOV.U32 R5, RZ, RZ, 0x3f ;  /* 0x0000003fff05a424 */ /* 0x000fe200078e00ff */
[----:B------:R-:W2:Y:S02]  /*02b0*/  @!P2 LDS R8, [UR16+0x38] ;  /* 0x00003810ff08a984 */ /* 0x000ea40008000800 */
[----:B-1----:R-:W-:Y:S02]  /*02c0*/  LOP3.LUT R2, R2, 0xff000000, R3, 0xb8, !PT ;  /* 0xff00000002027812 */ /* 0x002fe400078eb803 */
[----:B--2---:R-:W-:-:S03]  /*02d0*/  @!P2 LOP3.LUT R3, R8, 0xff, R5, 0xb8, !PT ;  /* 0x000000ff0803a812 */ /* 0x004fc600078eb805 */
[----:B------:R1:W-:Y:S04]  /*02e0*/  STS [UR16+0x34], R2 ;  /* 0x00003402ff007988 */ /* 0x0003e80008000810 */
[----:B------:R1:W-:Y:S02]  /*02f0*/  @!P2 STS [UR16+0x38], R3 ;  /* 0x00003803ff00a988 */ /* 0x0003e40008000810 */
.L_x_3:
[----:B------:R-:W-:Y:S05]  /*0300*/  BSYNC B0 ;  /* 0x0000000000007941 */ /* 0x000fea0003800000 */
.L_x_2:
[----:B------:R-:W-:Y:S04]  /*0310*/  BSSY B0, `(.L_x_4) ;  /* 0x000000e000007945 */ /* 0x000fe80003800000 */
[----:B------:R-:W-:Y:S05]  /*0320*/  @P2 BRA `(.L_x_5) ;  /* 0x0000000000302947 */ /* 0x000fea0003800000 */
[----:B-1----:R-:W1:Y:S01]  /*0330*/  LDS R3, [UR16+0x34] ;  /* 0x00003410ff037984 */ /* 0x002e620008000800 */
[----:B--2---:R-:W2:Y:S03]  /*0340*/  LDC.64 R10, c[0x0][0x238] ;  /* 0x00008e00ff0a7b82 */ /* 0x004ea60000000a00 */
[----:B------:R-:W3:Y:S01]  /*0350*/  LDS R2, [UR16+0x1c] ;  /* 0x00001c10ff027984 */ /* 0x000ee20008000800 */
[C---:B--2---:R-:W-:Y:S01]  /*0360*/  SHF.L.U64.HI R8, R10.reuse, 0x1, R11 ;  /* 0x000000010a087819 */ /* 0x044fe2000001020b */
[----:B------:R-:W-:-:S03]  /*0370*/  IMAD.SHL.U32 R5, R10, 0x2, RZ ;  /* 0x000000020a057824 */ /* 0x000fc600078e00ff */
[--C-:B------:R-:W-:Y:S02]  /*0380*/  SHF.R.U32.HI R7, RZ, 0x4, R8.reuse ;  /* 0x00000004ff077819 */ /* 0x100fe40000011608 */
[----:B------:R-:W-:-:S05]  /*0390*/  SHF.R.U64 R5, R5, 0x4, R8 ;  /* 0x0000000405057819 */ /* 0x000fca0000001208 */
[----:B------:R4:W-:Y:S01]  /*03a0*/  STS [UR16+0xc], R5 ;  /* 0x00000c05ff007988 */ /* 0x0009e20008000810 */
[----:B-1----:R-:W-:Y:S02]  /*03b0*/  LOP3.LUT R3, R3, 0x7, RZ, 0xb8, !PT ;  /* 0x0000000703037812 */ /* 0x002fe400078eb8ff */
[----:B---3--:R-:W-:-:S03]  /*03c0*/  LOP3.LUT R2, R2, 0xf, R7, 0xb8, !PT ;  /* 0x0000000f02027812 */ /* 0x008fc600078eb807 */
[----:B------:R4:W-:Y:S04]  /*03d0*/  STS [UR16+0x34], R3 ;  /* 0x00003403ff007988 */ /* 0x0009e80008000810 */
[----:B------:R4:W-:Y:S02]  /*03e0*/  STS [UR16+0x1c], R2 ;  /* 0x00001c02ff007988 */ /* 0x0009e40008000810 */
.L_x_5:
[----:B------:R-:W-:Y:S05]  /*03f0*/  BSYNC B0 ;  /* 0x0000000000007941 */ /* 0x000fea0003800000 */
.L_x_4:
[----:B------:R-:W-:Y:S04]  /*0400*/  BSSY B1, `(.L_x_6) ;  /* 0x000001a000017945 */ /* 0x000fe80003800000 */
[----:B------:R-:W-:Y:S04]  /*0410*/  BSSY B0, `(.L_x_7) ;  /* 0x0000015000007945 */ /* 0x000fe80003800000 */
[----:B------:R-:W-:Y:S05]  /*0420*/  @P2 BRA `(.L_x_8) ;  /* 0x0000000000202947 */ /* 0x000fea0003800000 */
[----:B-12-4-:R-:W1:Y:S02]  /*0430*/  LDS R2, [UR16+0x34] ;  /* 0x00003410ff027984 */ /* 0x016e640008000800 */
[----:B-1----:R-:W-:-:S05]  /*0440*/  LOP3.LUT R2, R2, 0x38, RZ, 0xb8, !PT ;  /* 0x0000003802027812 */ /* 0x002fca00078eb8ff */
[----:B------:R1:W-:Y:S01]  /*0450*/  STS [UR16+0x34], R2 ;  /* 0x00003402ff007988 */ /* 0x0003e20008000810 */
[----:B------:R-:W-:Y:S05]  /*0460*/  @P2 BRA `(.L_x_9) ;  /* 0x0000000000202947 */ /* 0x000fea0003800000 */
[----:B-1----:R-:W1:Y:S01]  /*0470*/  LDS R2, [UR16+0x8] ;  /* 0x00000810ff027984 */ /* 0x002e620008000800 */
[----:B------:R-:W-:-:S05]  /*0480*/  IMAD.MOV.U32 R3, RZ, RZ, 0x780 ;  /* 0x00000780ff037424 */ /* 0x000fca00078e00ff */
[----:B-1----:R-:W-:-:S05]  /*0490*/  LOP3.LUT R2, R2, 0x300, R3, 0xd8, !PT ;  /* 0x0000030002027812 */ /* 0x002fca00078ed803 */
[----:B------:R3:W-:Y:S02]  /*04a0*/  STS [UR16+0x8], R2 ;  /* 0x00000802ff007988 */ /* 0x0007e40008000810 */
.L_x_8:
[----:B------:R-:W-:Y:S05]  /*04b0*/  @P2 BRA `(.L_x_10) ;  /* 0x0000000000282947 */ /* 0x000fea0003800000 */
[----:B-1234-:R-:W1:Y:S02]  /*04c0*/  LDS R2, [UR16+0x8] ;  /* 0x00000810ff027984 */ /* 0x01ee640008000800 */
[----:B-1----:R-:W-:-:S05]  /*04d0*/  LOP3.LUT R2, R2, 0x1800, RZ, 0xb8, !PT ;  /* 0x0000180002027812 */ /* 0x002fca00078eb8ff */
[----:B------:R2:W-:Y:S02]  /*04e0*/  STS [UR16+0x8], R2 ;  /* 0x00000802ff007988 */ /* 0x0005e40008000810 */
.L_x_9:
[----:B------:R-:W-:Y:S05]  /*04f0*/  @P2 BREAK B0 ;  /* 0x0000000000002942 */ /* 0x000fea0003800000 */
[----:B------:R-:W-:Y:S05]  /*0500*/  @P2 BRA `(.L_x_11) ;  /* 0x0000000000242947 */ /* 0x000fea0003800000 */
[----:B------:R-:W3:Y:S01]  /*0510*/  LDS R3, [UR16+0x8] ;  /* 0x00000810ff037984 */ /* 0x000ee20008000800 */
[----:B-12---:R-:W-:-:S05]  /*0520*/  IMAD.MOV.U32 R2, RZ, RZ, 0x6000 ;  /* 0x00006000ff027424 */ /* 0x006fca00078e00ff */
[----:B---3--:R-:W-:-:S04]  /*0530*/  LOP3.LUT R2, R3, 0x6000, R2, 0xd8, !PT ;  /* 0x0000600003027812 */ /* 0x008fc800078ed802 */
[----:B------:R-:W-:-:S05]  /*0540*/  LOP3.LUT R2, R2, 0x400000, RZ, 0xb8, !PT ;  /* 0x0040000002027812 */ /* 0x000fca00078eb8ff */
[----:B------:R5:W-:Y:S02]  /*0550*/  STS [UR16+0x8], R2 ;  /* 0x00000802ff007988 */ /* 0x000be40008000810 */
.L_x_10:
[----:B------:R-:W-:Y:S05]  /*0560*/  BSYNC B0 ;  /* 0x0000000000007941 */ /* 0x000fea0003800000 */
.L_x_7:
[----:B-12345:R-:W1:Y:S02]  /*0570*/  @!P2 LDS R2, [UR16+0x8] ;  /* 0x00000810ff02a984 */ /* 0x03ee640008000800 */
[----:B-1----:R-:W-:-:S05]  /*0580*/  @!P2 LOP3.LUT R2, R2, 0x8000, RZ, 0xb8, !PT ;  /* 0x000080000202a812 */ /* 0x002fca00078eb8ff */
[----:B------:R3:W-:Y:S02]  /*0590*/  @!P2 STS [UR16+0x8], R2 ;  /* 0x00000802ff00a988 */ /* 0x0007e40008000810 */
.L_x_11:
[----:B------:R-:W-:Y:S05]  /*05a0*/  BSYNC B1 ;  /* 0x0000000000017941 */ /* 0x000fea0003800000 */
.L_x_6:
[----:B------:R-:W-:Y:S05]  /*05b0*/  WARPSYNC.ALL ;  /* 0x0000000000007948 */ /* 0x000fea0003800000 */
[----:B------:R-:W-:Y:S05]  /*05c0*/  @P0 BRA `(.L_x_12) ;  /* 0x0000000000280947 */ /* 0x000fea0003800000 */
[----:B-123--:R-:W1:Y:S01]  /*05d0*/  S2R R2, SR_LANEID ;  /* 0x0000000000027919 */ /* 0x00ee620000000000 */
[----:B------:R-:W-:Y:S05]  /*05e0*/  WARPSYNC.ALL ;  /* 0x0000000000007948 */ /* 0x000fea0003800000 */
[----:B-1----:R-:W-:-:S05]  /*05f0*/  IMAD.SHL.U32 R5, R2, 0x4, RZ ;  /* 0x0000000402057824 */ /* 0x002fca00078e00ff */
[----:B------:R-:W1:Y:S01]  /*0600*/  LDS R7, [R5+UR16] ;  /* 0x0000001005077984 */ /* 0x000e620008000800 */
[----:B------:R-:W-:-:S05]  /*0610*/  IADD3 R2, P1, R5, UR18, RZ ;  /* 0x0000001205027c10 */ /* 0x000fca000ff3e0ff */
[----:B------:R-:W-:-:S05]  /*0620*/  IMAD.X R3, RZ, RZ, UR19, P1 ;  /* 0x00000013ff037e24 */ /* 0x000fca00088e06ff */
[----:B-1----:R4:W5:Y:S01]  /*0630*/  ATOMG.E.EXCH.STRONG.GPU PT, RZ, [R2], R7 ;  /* 0x0000000702ff73a8 */ /* 0x00296200041ee100 */
[----:B------:R-:W-:-:S04]  /*0640*/  DEPBAR {5,4,3,2,1,0} ;  /* 0x0000003f0000791a */ /* 0x000fc80000000000 */
[----:B------:R4:W-:Y:S01]  /*0650*/  UTMACCTL.IV [UR18] ;  /* 0x00000000120079b9 */ /* 0x0009e20008000000 */
[----:B------:R-:W-:Y:S01]  /*0660*/  NOP ;  /* 0x0000000000007918 */ /* 0x000fe20000000000 */
.L_x_12:
[----:B------:R-:W-:Y:S05]  /*0670*/  @P0 BRA `(.L_x_13) ;  /* 0x00000000000c0947 */ /* 0x000fea0003800000 */
[----:B------:R0:W-:Y:S01]  /*0680*/  UTMACMDFLUSH ;  /* 0x00000000000079b7 */ /* 0x0001e20000000000 */
[----:B------:R-:W-:Y:S05]  /*0690*/  @P0 BRA `(.L_x_13) ;  /* 0x0000000000040947 */ /* 0x000fea0003800000 */
[----:B------:R-:W-:-:S04]  /*06a0*/  DEPBAR.LE SB0, 0x0 ;  /* 0x000080000000791a */ /* 0x000fc80000000000 */
.L_x_13:
[----:B------:R-:W-:Y:S05]  /*06b0*/  WARPSYNC.ALL ;  /* 0x0000000000007948 */ /* 0x000fea0003800000 */
[----:B-----5:R-:W-:Y:S06]  /*06c0*/  BAR.SYNC.DEFER_BLOCKING 0x0 ;  /* 0x0000000000007b1d */ /* 0x020fec0000010000 */
[----:B------:R-:W-:Y:S02]  /*06d0*/  BSSY B1, `(.L_x_14) ;  /* 0x000000b000017945 */ /* 0x000fe40003800000 */
[----:B------:R-:W-:Y:S06]  /*06e0*/  BAR.SYNC.DEFER_BLOCKING 0x0 ;  /* 0x0000000000007b1d */ /* 0x000fec0000010000 */
[----:B------:R5:W-:Y:S01]  /*06f0*/  @!P0 STS [R12], RZ ;  /* 0x000000ff0c008388 */ /* 0x000be20000000800 */
[----:B------:R-:W-:Y:S01]  /*0700*/  NOP ;  /* 0x0000000000007918 */ /* 0x000fe20000000000 */
[----:B------:R-:W-:Y:S05]  /*0710*/  @P2 BRA `(.L_x_15) ;  /* 0x0000000000182947 */ /* 0x000fea0003800000 */
[----:B-1234-:R-:W1:Y:S01]  /*0720*/  LDS R2, [UR16+0x8] ;  /* 0x00000810ff027984 */ /* 0x01ee620008000800 */
[----:B------:R-:W2:Y:S01]  /*0730*/  LDC.64 R10, c[0x0][0x218] ;  /* 0x00008600ff0a7b82 */ /* 0x000ea20000000a00 */
[----:B------:R-:W-:Y:S02]  /*0740*/  IMAD.MOV.U32 R3, RZ, RZ, 0x70 ;  /* 0x00000070ff037424 */ /* 0x000fe400078e00ff */
[----:B--2---:R2:W-:Y:S03]  /*0750*/  STS.64 [UR16], R10 ;  /* 0x0000000aff007988 */ /* 0x0045e60008000a10 */
[----:B-1----:R-:W-:-:S05]  /*0760*/  LOP3.LUT R2, R2, 0x10, R3, 0xd8, !PT ;  /* 0x0000001002027812 */ /* 0x002fca00078ed803 */
[----:B------:R2:W-:Y:S02]  /*0770*/  STS [UR16+0x8], R2 ;  /* 0x00000802ff007988 */ /* 0x0005e40008000810 */
.L_x_15:
[----:B----4-:R-:W-:Y:S05]  /*0780*/  BSYNC B1 ;  /* 0x0000000000017941 */ /* 0x010fea0003800000 */
.L_x_14:
[----:B------:R-:W-:Y:S04]  /*0790*/  BSSY B2, `(.L_x_16) ;  /* 0x000000f000027945 */ /* 0x000fe80003800000 */
[----:B------:R-:W-:Y:S04]  /*07a0*/  BSSY B1, `(.L_x_17) ;  /* 0x000000c000017945 */ /* 0x000fe80003800000 */
[----:B------:R-:W-:Y:S05]  /*07b0*/  @P2 BRA `(.L_x_18) ;  /* 0x0000000000282947 */ /* 0x000fea0003800000 */
[----:B-123--:R-:W1:Y:S01]  /*07c0*/  LDS R2, [UR16+0x34] ;  /* 0x00003410ff027984 */ /* 0x00ee620008000800 */
[----:B------:R-:W-:Y:S01]  /*07d0*/  IMAD.MOV.U32 R3, RZ, RZ, 0x3f000000 ;  /* 0x3f000000ff037424 */ /* 0x000fe200078e00ff */
[----:B------:R-:W-:Y:S05]  /*07e0*/  @P2 BREAK B1 ;  /* 0x0000000000012942 */ /* 0x000fea0003800000 */
[----:B-1----:R-:W-:-:S05]  /*07f0*/  LOP3.LUT R2, R2, 0xff000000, R3, 0xb8, !PT ;  /* 0xff00000002027812 */ /* 0x002fca00078eb803 */
[----:B------:R1:W-:Y:S01]  /*0800*/  STS [UR16+0x34], R2 ;  /* 0x00003402ff007988 */ /* 0x0003e20008000810 */
[----:B------:R-:W-:Y:S05]  /*0810*/  @P2 BRA `(.L_x_19) ;  /* 0x0000000000182947 */ /* 0x000fea0003800000 */
[----:B------:R-:W2:Y:S01]  /*0820*/  LDS R3, [UR16+0x38] ;  /* 0x00003810ff037984 */ /* 0x000ea20008000800 */
[----:B-1----:R-:W-:-:S05]  /*0830*/  IMAD.MOV.U32 R2, RZ, RZ, 0xff ;  /* 0x000000ffff027424 */ /* 0x002fca00078e00ff */
[----:B--2---:R-:W-:-:S05]  /*0840*/  LOP3.LUT R2, R3, 0xff, R2, 0xb8, !PT ;  /* 0x000000ff03027812 */ /* 0x004fca00078eb802 */
[----:B------:R4:W-:Y:S02]  /*0850*/  STS [UR16+0x38], R2 ;  /* 0x00003802ff007988 */ /* 0x0009e40008000810 */
.L_x_18:
[----:B------:R-:W-:Y:S05]  /*0860*/  BSYNC B1 ;  /* 0x0000000000017941 */ /* 0x000fea0003800000 */
.L_x_17:
[----:B------:R1:W-:Y:S02]  /*0870*/  @!P2 STS [UR16+0x20], R9 ;  /* 0x00002009ff00a988 */ /* 0x0003e40008000810 */
.L_x_19:
[----:B------:R-:W-:Y:S05]  /*0880*/  BSYNC B2 ;  /* 0x0000000000027941 */ /* 0x000fea0003800000 */
.L_x_16:
[----:B------:R-:W-:Y:S05]  /*0890*/  WARPSYNC.ALL ;  /* 0x0000000000007948 */ /* 0x000fea0003800000 */
[----:B------:R-:W2:Y:S01]  /*08a0*/  LDC R5, c[0x0][0x22c] ;  /* 0x00008b00ff057b82 */ /* 0x000ea20000000800 */
[----:B------:R-:W-:Y:S01]  /*08b0*/  BSSY B2, `(.L_x_20) ;  /* 0x0000010000027945 */ /* 0x000fe20003800000 */
[----:B--2---:R-:W-:-:S05]  /*08c0*/  VIADD R5, R5, 0xffffffff ;  /* 0xffffffff05057836 */ /* 0x004fca0000000000 */
[----:B------:R2:W-:Y:S01]  /*08d0*/  @!P2 STS [UR16+0x24], R5 ;  /* 0x00002405ff00a988 */ /* 0x0005e20008000810 */
[----:B------:R-:W-:Y:S05]  /*08e0*/  @P2 BRA `(.L_x_21) ;  /* 0x0000000000302947 */ /* 0x000fea0003800000 */
[----:B------:R-:W2:Y:S01]  /*08f0*/  LDS R3, [UR16+0x34] ;  /* 0x00003410ff037984 */ /* 0x000ea20008000800 */
[----:B------:R-:W2:Y:S03]  /*0900*/  LDC.64 R10, c[0x0][0x240] ;  /* 0x00009000ff0a7b82 */ /* 0x000ea60000000a00 */
[----:B-1-34-:R-:W1:Y:S01]  /*0910*/  LDS R2, [UR16+0x1c] ;  /* 0x00001c10ff027984 */ /* 0x01ae620008000800 */
[C---:B--2---:R-:W-:Y:S01]  /*0920*/  SHF.L.U64.HI R8, R10.reuse, 0x1, R11 ;  /* 0x000000010a087819 */ /* 0x044fe2000001020b */
[----:B------:R-:W-:-:S03]  /*0930*/  IMAD.SHL.U32 R7, R10, 0x2, RZ ;  /* 0x000000020a077824 */ /* 0x000fc600078e00ff */
[--C-:B------:R-:W-:Y:S02]  /*0940*/  SHF.R.U32.HI R9, RZ, 0x4, R8.reuse ;  /* 0x00000004ff097819 */ /* 0x100fe40000011608 */
[----:B------:R-:W-:-:S05]  /*0950*/  SHF.R.U64 R7, R7, 0x4, R8 ;  /* 0x0000000407077819 */ /* 0x000fca0000001208 */
[----:B------:R2:W-:Y:S01]  /*0960*/  STS [UR16+0xc], R7 ;  /* 0x00000c07ff007988 */ /* 0x0005e20008000810 */
[----:B------:R-:W-:Y:S02]  /*0970*/  LOP3.LUT R3, R3, 0x7, RZ, 0xb8, !PT ;  /* 0x0000000703037812 */ /* 0x000fe400078eb8ff */
[----:B-1----:R-:W-:-:S03]  /*0980*/  LOP3.LUT R2, R2, 0xf, R9, 0xb8, !PT ;  /* 0x0000000f02027812 */ /* 0x002fc600078eb809 */
[----:B------:R2:W-:Y:S04]  /*0990*/  STS [UR16+0x34], R3 ;  /* 0x00003403ff007988 */ /* 0x0005e80008000810 */
[----:B------:R2:W-:Y:S02]  /*09a0*/  STS [UR16+0x1c], R2 ;  /* 0x00001c02ff007988 */ /* 0x0005e40008000810 */
.L_x_21:
[----:B------:R-:W-:Y:S05]  /*09b0*/  BSYNC B2 ;  /* 0x0000000000027941 */ /* 0x000fea0003800000 */
.L_x_20:
[----:B------:R-:W-:Y:S04]  /*09c0*/  BSSY B3, `(.L_x_22) ;  /* 0x000001a000037945 */ /* 0x000fe80003800000 */
[----:B------:R-:W-:Y:S04]  /*09d0*/  BSSY B2, `(.L_x_23) ;  /* 0x0000015000027945 */ /* 0x000fe80003800000 */
[----:B------:R-:W-:Y:S05]  /*09e0*/  @P2 BRA `(.L_x_24) ;  /* 0x0000000000202947 */ /* 0x000fea0003800000 */
[----:B-1234-:R-:W1:Y:S02]  /*09f0*/  LDS R2, [UR16+0x34] ;  /* 0x00003410ff027984 */ /* 0x01ee640008000800 */
[----:B-1----:R-:W-:-:S05]  /*0a00*/  LOP3.LUT R2, R2, 0x38, RZ, 0xb8, !PT ;  /* 0x0000003802027812 */ /* 0x002fca00078eb8ff */
[----:B------:R1:W-:Y:S01]  /*0a10*/  STS [UR16+0x34], R2 ;  /* 0x00003402ff007988 */ /* 0x0003e20008000810 */
[----:B------:R-:W-:Y:S05]  /*0a20*/  @P2 BRA `(.L_x_25) ;  /* 0x0000000000202947 */ /* 0x000fea0003800000 */
[----:B-1----:R-:W1:Y:S01]  /*0a30*/  LDS R2, [UR16+0x8] ;  /* 0x00000810ff027984 */ /* 0x002e620008000800 */
[----:B------:R-:W-:-:S05]  /*0a40*/  IMAD.MOV.U32 R3, RZ, RZ, 0x780 ;  /* 0x00000780ff037424 */ /* 0x000fca00078e00ff */
[----:B-1----:R-:W-:-:S05]  /*0a50*/  LOP3.LUT R2, R2, 0x300, R3, 0xd8, !PT ;  /* 0x0000030002027812 */ /* 0x002fca00078ed803 */
[----:B------:R1:W-:Y:S02]  /*0a60*/  STS [UR16+0x8], R2 ;  /* 0x00000802ff007988 */ /* 0x0003e40008000810 */
.L_x_24:
[----:B------:R-:W-:Y:S05]  /*0a70*/  @P2 BRA `(.L_x_26) ;  /* 0x0000000000282947 */ /* 0x000fea0003800000 */
[----:B-1234-:R-:W1:Y:S02]  /*0a80*/  LDS R2, [UR16+0x8] ;  /* 0x00000810ff027984 */ /* 0x01ee640008000800 */
[----:B-1----:R-:W-:-:S05]  /*0a90*/  LOP3.LUT R2, R2, 0x1800, RZ, 0xb8, !PT ;  /* 0x0000180002027812 */ /* 0x002fca00078eb8ff */
[----:B------:R2:W-:Y:S02]  /*0aa0*/  STS [UR16+0x8], R2 ;  /* 0x00000802ff007988 */ /* 0x0005e40008000810 */
.L_x_25:
[----:B------:R-:W-:Y:S05]  /*0ab0*/  @P2 BREAK B2 ;  /* 0x0000000000022942 */ /* 0x000fea0003800000 */
[----:B------:R-:W-:Y:S05]  /*0ac0*/  @P2 BRA `(.L_x_27) ;  /* 0x0000000000242947 */ /* 0x000fea0003800000 */
[----:B-12---:R-:W1:Y:S01]  /*0ad0*/  LDS R2, [UR16+0x8] ;  /* 0x00000810ff027984 */ /* 0x006e620008000800 */
[----:B------:R-:W-:-:S05]  /*0ae0*/  IMAD.MOV.U32 R3, RZ, RZ, 0x6000 ;  /* 0x00006000ff037424 */ /* 0x000fca00078e00ff */
[----:B-1----:R-:W-:-:S04]  /*0af0*/  LOP3.LUT R2, R2, 0x6000, R3, 0xd8, !PT ;  /* 0x0000600002027812 */ /* 0x002fc800078ed803 */
[----:B------:R-:W-:-:S05]  /*0b00*/  LOP3.LUT R2, R2, 0x400000, RZ, 0xb8, !PT ;  /* 0x0040000002027812 */ /* 0x000fca00078eb8ff */
[----:B------:R1:W-:Y:S02]  /*0b10*/  STS [UR16+0x8], R2 ;  /* 0x00000802ff007988 */ /* 0x0003e40008000810 */
.L_x_26:
[----:B------:R-:W-:Y:S05]  /*0b20*/  BSYNC B2 ;  /* 0x0000000000027941 */ /* 0x000fea0003800000 */
.L_x_23:
[----:B-1234-:R-:W1:Y:S02]  /*0b30*/  @!P2 LDS R2, [UR16+0x8] ;  /* 0x00000810ff02a984 */ /* 0x01ee640008000800 */
[----:B-1----:R-:W-:-:S05]  /*0b40*/  @!P2 LOP3.LUT R2, R2, 0x8000, RZ, 0xb8, !PT ;  /* 0x000080000202a812 */ /* 0x002fca00078eb8ff */
[----:B------:R3:W-:Y:S02]  /*0b50*/  @!P2 STS [UR16+0x8], R2 ;  /* 0x00000802ff00a988 */ /* 0x0007e40008000810 */
.L_x_27:
[----:B------:R-:W-:Y:S05]  /*0b60*/  BSYNC B3 ;  /* 0x0000000000037941 */ /* 0x000fea0003800000 */
.L_x_22:
[----:B------:R-:W-:Y:S05]  /*0b70*/  WARPSYNC.ALL ;  /* 0x0000000000007948 */ /* 0x000fea0003800000 */
[----:B------:R-:W-:-:S04]  /*0b80*/  UIADD3 UR21, UR5, 0x80, URZ ;  /* 0x0000008005157890 */ /* 0x000fc8000fffe03f */
[----:B------:R-:W-:-:S04]  /*0b90*/  UIADD3 UR20, UP0, UR21, UR22, URZ ;  /* 0x0000001615147290 */ /* 0x000fc8000ff1e03f */
[----:B------:R-:W-:Y:S01]  /*0ba0*/  ULEA.HI.X.SX32 UR21, UR21, UR23, 0x1, UP0 ;  /* 0x0000001715157291 */ /* 0x000fe200080f0e3f */
[----:B------:R-:W-:Y:S11]  /*0bb0*/  @P0 BRA `(.L_x_28) ;  /* 0x0000000000280947 */ /* 0x000ff60003800000 */
[----:B-123--:R-:W1:Y:S01]  /*0bc0*/  S2R R2, SR_LANEID ;  /* 0x0000000000027919 */ /* 0x00ee620000000000 */
[----:B------:R-:W-:Y:S05]  /*0bd0*/  WARPSYNC.ALL ;  /* 0x0000000000007948 */ /* 0x000fea0003800000 */
[----:B-1----:R-:W-:-:S05]  /*0be0*/  IMAD.SHL.U32 R8, R2, 0x4, RZ ;  /* 0x0000000402087824 */ /* 0x002fca00078e00ff */
[----:B------:R-:W1:Y:S01]  /*0bf0*/  LDS R7, [R8+UR16] ;  /* 0x0000001008077984 */ /* 0x000e620008000800 */
[----:B------:R-:W-:-:S05]  /*0c00*/  IADD3 R2, P1, R8, UR20, RZ ;  /* 0x0000001408027c10 */ /* 0x000fca000ff3e0ff */
[----:B------:R-:W-:-:S05]  /*0c10*/  IMAD.X R3, RZ, RZ, UR21, P1 ;  /* 0x00000015ff037e24 */ /* 0x000fca00088e06ff */
[----:B-1----:R4:W2:Y:S01]  /*0c20*/  ATOMG.E.EXCH.STRONG.GPU PT, RZ, [R2], R7 ;  /* 0x0000000702ff73a8 */ /* 0x0028a200041ee100 */
[----:B------:R-:W-:-:S04]  /*0c30*/  DEPBAR {5,4,3,2,1,0} ;  /* 0x0000003f0000791a */ /* 0x000fc80000000000 */
[----:B------:R4:W-:Y:S01]  /*0c40*/  UTMACCTL.IV [UR20] ;  /* 0x00000000140079b9 */ /* 0x0009e20008000000 */
[----:B------:R-:W-:Y:S01]  /*0c50*/  NOP ;  /* 0x0000000000007918 */ /* 0x000fe20000000000 */
.L_x_28:
[----:B------:R-:W-:Y:S05]  /*0c60*/  @P0 BRA `(.L_x_29) ;  /* 0x00000000000c0947 */ /* 0x000fea0003800000 */
[----:B------:R0:W-:Y:S01]  /*0c70*/  UTMACMDFLUSH ;  /* 0x00000000000079b7 */ /* 0x0001e20000000000 */
[----:B------:R-:W-:Y:S05]  /*0c80*/  @P0 BRA `(.L_x_29) ;  /* 0x0000000000040947 */ /* 0x000fea0003800000 */
[----:B------:R-:W-:-:S04]  /*0c90*/  DEPBAR.LE SB0, 0x0 ;  /* 0x000080000000791a */ /* 0x000fc80000000000 */
.L_x_29:
[----:B------:R-:W-:Y:S05]  /*0ca0*/  WARPSYNC.ALL ;  /* 0x0000000000007948 */ /* 0x000fea0003800000 */
[----:B--2---:R-:W-:Y:S06]  /*0cb0*/  BAR.SYNC.DEFER_BLOCKING 0x0 ;  /* 0x0000000000007b1d */ /* 0x004fec0000010000 */
[----:B------:R-:W-:Y:S02]  /*0cc0*/  BSSY B3, `(.L_x_30) ;  /* 0x000000b000037945 */ /* 0x000fe40003800000 */
[----:B------:R-:W-:Y:S06]  /*0cd0*/  BAR.SYNC.DEFER_BLOCKING 0x0 ;  /* 0x0000000000007b1d */ /* 0x000fec0000010000 */
[----:B------:R2:W-:Y:S01]  /*0ce0*/  @!P0 STS [R12], RZ ;  /* 0x000000ff0c008388 */ /* 0x0005e20000000800 */
[----:B------:R-:W-:Y:S01]  /*0cf0*/  NOP ;  /* 0x0000000000007918 */ /* 0x000fe20000000000 */
[----:B------:R-:W-:Y:S05]  /*0d00*/  @P2 BRA `(.L_x_31) ;  /* 0x0000000000182947 */ /* 0x000fea0003800000 */
[----:B-1-34-:R-:W1:Y:S01]  /*0d10*/  LDS R2, [UR16+0x8] ;  /* 0x00000810ff027984 */ /* 0x01ae620008000800 */
[----:B------:R-:W3:Y:S01]  /*0d20*/  LDC.64 R8, c[0x0][0x220] ;  /* 0x00008800ff087b82 */ /* 0x000ee20000000a00 */
[----:B------:R-:W-:Y:S02]  /*0d30*/  IMAD.MOV.U32 R3, RZ, RZ, 0x70 ;  /* 0x00000070ff037424 */ /* 0x000fe400078e00ff */
[----:B---3--:R3:W-:Y:S03]  /*0d40*/  STS.64 [UR16], R8 ;  /* 0x00000008ff007988 */ /* 0x0087e60008000a10 */
[----:B-1----:R-:W-:-:S05]  /*0d50*/  LOP3.LUT R2, R2, 0x10, R3, 0xd8, !PT ;  /* 0x0000001002027812 */ /* 0x002fca00078ed803 */
[----:B------:R3:W-:Y:S02]  /*0d60*/  STS [UR16+0x8], R2 ;  /* 0x00000802ff007988 */ /* 0x0007e40008000810 */
.L_x_31:
[----:B----4-:R-:W-:Y:S05]  /*0d70*/  BSYNC B3 ;  /* 0x0000000000037941 */ /* 0x010fea0003800000 */
.L_x_30:
[----:B------:R-:W-:Y:S04]  /*0d80*/  BSSY B4, `(.L_x_32) ;  /* 0x0000011000047945 */ /* 0x000fe80003800000 */
[----:B------:R-:W-:Y:S04]  /*0d90*/  BSSY B3, `(.L_x_33) ;  /* 0x000000e000037945 */ /* 0x000fe80003800000 */
[----:B------:R-:W-:Y:S05]  /*0da0*/  @P2 BRA `(.L_x_34) ;  /* 0x0000000000242947 */ /* 0x000fea0003800000 */
[----:B-1-3--:R-:W1:Y:S01]  /*0db0*/  LDS R2, [UR16+0x34] ;  /* 0x00003410ff027984 */ /* 0x00ae620008000800 */
[----:B------:R-:W-:-:S05]  /*0dc0*/  IMAD.MOV.U32 R3, RZ, RZ, 0x3f000000 ;  /* 0x3f000000ff037424 */ /* 0x000fca00078e00ff */
[----:B-1----:R-:W-:-:S05]  /*0dd0*/  LOP3.LUT R2, R2, 0xff000000, R3, 0xb8, !PT ;  /* 0xff00000002027812 */ /* 0x002fca00078eb803 */
[----:B------:R1:W-:Y:S01]  /*0de0*/  STS [UR16+0x34], R2 ;  /* 0x00003402ff007988 */ /* 0x0003e20008000810 */
[----:B------:R-:W-:Y:S05]  /*0df0*/  @P2 BRA `(.L_x_35) ;  /* 0x00000000001c2947 */ /* 0x000fea0003800000 */
[----:B-1----:R-:W1:Y:S01]  /*0e00*/  LDS R2, [UR16+0x38] ;  /* 0x00003810ff027984 */ /* 0x002e620008000800 */
[----:B------:R-:W-:-:S05]  /*0e10*/  IMAD.MOV.U32 R3, RZ, RZ, 0x3f ;  /* 0x0000003fff037424 */ /* 0x000fca00078e00ff */
[----:B-1----:R-:W-:-:S05]  /*0e20*/  LOP3.LUT R2, R2, 0xff, R3, 0xb8, !PT ;  /* 0x000000ff02027812 */ /* 0x002fca00078eb803 */
[----:B------:R4:W-:Y:S02]  /*0e30*/  STS [UR16+0x38], R2 ;  /* 0x00003802ff007988 */ /* 0x0009e40008000810 */
.L_x_34:
[----:B------:R-:W-:Y:S05]  /*0e40*/  @P2 BREAK B3 ;  /* 0x0000000000032942 */ /* 0x000fea0003800000 */
[----:B------:R-:W-:Y:S05]  /*0e50*/  @P2 BRA `(.L_x_36) ;  /* 0x00000000000c2947 */ /* 0x000fea0003800000 */
[----:B------:R1:W-:Y:S02]  /*0e60*/  STS [UR16+0x20], R5 ;  /* 0x00002005ff007988 */ /* 0x0003e40008000810 */
.L_x_35:
[----:B------:R-:W-:Y:S05]  /*0e70*/  BSYNC B3 ;  /* 0x0000000000037941 */ /* 0x000fea0003800000 */
.L_x_33:
[----:B------:R1:W-:Y:S02]  /*0e80*/  @!P2 STS [UR16+0x24], R4 ;  /* 0x00002404ff00a988 */ /* 0x0003e40008000810 */
.L_x_36:
[----:B------:R-:W-:Y:S05]  /*0e90*/  BSYNC B4 ;  /* 0x0000000000047941 */ /* 0x000fea0003800000 */
.L_x_32:
[----:B------:R-:W-:Y:S05]  /*0ea0*/  WARPSYNC.ALL ;  /* 0x0000000000007948 */ /* 0x000fea0003800000 */
[----:B------:R-:W-:Y:S04]  /*0eb0*/  BSSY B4, `(.L_x_37) ;  /* 0x000000e000047945 */ /* 0x000fe80003800000 */
[----:B------:R-:W-:Y:S05]  /*0ec0*/  @P2 BRA `(.L_x_38) ;  /* 0x0000000000302947 */ /* 0x000fea0003800000 */
[----:B------:R-:W5:Y:S01]  /*0ed0*/  LDS R3, [UR16+0x34] ;  /* 0x00003410ff037984 */ /* 0x000f620008000800 */
[----:B-1----:R-:W1:Y:S03]  /*0ee0*/  LDC.64 R4, c[0x0][0x248] ;  /* 0x00009200ff047b82 */ /* 0x002e660000000a00 */
[----:B---34-:R-:W3:Y:S01]  /*0ef0*/  LDS R2, [UR16+0x1c] ;  /* 0x00001c10ff027984 */ /* 0x018ee20008000800 */
[C---:B-1----:R-:W-:Y:S01]  /*0f00*/  SHF.L.U64.HI R5, R4.reuse, 0x1, R5 ;  /* 0x0000000104057819 */ /* 0x042fe20000010205 */
[----:B------:R-:W-:-:S03]  /*0f10*/  IMAD.SHL.U32 R4, R4, 0x2, RZ ;  /* 0x0000000204047824 */ /* 0x000fc600078e00ff */
[--C-:B------:R-:W-:Y:S02]  /*0f20*/  SHF.R.U32.HI R7, RZ, 0x4, R5.reuse ;  /* 0x00000004ff077819 */ /* 0x100fe40000011605 */
[----:B------:R-:W-:-:S05]  /*0f30*/  SHF.R.U64 R4, R4, 0x4, R5 ;  /* 0x0000000404047819 */ /* 0x000fca0000001205 */
[----:B------:R1:W-:Y:S01]  /*0f40*/  STS [UR16+0xc], R4 ;  /* 0x00000c04ff007988 */ /* 0x0003e20008000810 */
[----:B-----5:R-:W-:Y:S02]  /*0f50*/  LOP3.LUT R3, R3, 0x7, RZ, 0xb8, !PT ;  /* 0x0000000703037812 */ /* 0x020fe400078eb8ff */
[----:B---3--:R-:W-:-:S03]  /*0f60*/  LOP3.LUT R2, R2, 0xf, R7, 0xb8, !PT ;  /* 0x0000000f02027812 */ /* 0x008fc600078eb807 */
[----:B------:R1:W-:Y:S04]  /*0f70*/  STS [UR16+0x34], R3 ;  /* 0x00003403ff007988 */ /* 0x0003e80008000810 */
[----:B------:R1:W-:Y:S02]  /*0f80*/  STS [UR16+0x1c], R2 ;  /* 0x00001c02ff007988 */ /* 0x0003e40008000810 */
.L_x_38:
[----:B------:R-:W-:Y:S05]  /*0f90*/  BSYNC B4 ;  /* 0x0000000000047941 */ /* 0x000fea0003800000 */
.L_x_37:
        /* <DEDUP_REMOVED lines=11> */
.L_x_41:
[----:B------:R-:W-:Y:S05]  /*1050*/  @P2 BRA `(.L_x_43) ;  /* 0x0000000000282947 */ /* 0x000fea0003800000 */
[----:B-1-34-:R-:W1:Y:S02]  /*1060*/  LDS R2, [UR16+0x8] ;  /* 0x00000810ff027984 */ /* 0x01ae640008000800 */
[----:B-1----:R-:W-:-:S05]  /*1070*/  LOP3.LUT R2, R2, 0x1800, RZ, 0xb8, !PT ;  /* 0x0000180002027812 */ /* 0x002fca00078eb8ff */
[----:B------:R3:W-:Y:S02]  /*1080*/  STS [UR16+0x8], R2 ;  /* 0x00000802ff007988 */ /* 0x0007e40008000810 */
.L_x_42:
[----:B------:R-:W-:Y:S05]  /*1090*/  @P2 BREAK B5 ;  /* 0x0000000000052942 */ /* 0x000fea0003800000 */
[----:B------:R-:W-:Y:S05]  /*10a0*/  @P2 BRA `(.L_x_44) ;  /* 0x0000000000242947 */ /* 0x000fea0003800000 */
[----:B-1-3--:R-:W1:Y:S01]  /*10b0*/  LDS R2, [UR16+0x8] ;  /* 0x00000810ff027984 */ /* 0x00ae620008000800 */
[----:B------:R-:W-:-:S05]  /*10c0*/  IMAD.MOV.U32 R3, RZ, RZ, 0x6000 ;  /* 0x00006000ff037424 */ /* 0x000fca00078e00ff */
[----:B-1----:R-:W-:-:S04]  /*10d0*/  LOP3.LUT R2, R2, 0x6000, R3, 0xd8, !PT ;  /* 0x0000600002027812 */ /* 0x002fc800078ed803 */
[----:B------:R-:W-:-:S05]  /*10e0*/  LOP3.LUT R2, R2, 0x400000, RZ, 0xb8, !PT ;  /* 0x0040000002027812 */ /* 0x000fca00078eb8ff */
[----:B------:R1:W-:Y:S02]  /*10f0*/  STS [UR16+0x8], R2 ;  /* 0x00000802ff007988 */ /* 0x0003e40008000810 */
.L_x_43:
[----:B------:R-:W-:Y:S05]  /*1100*/  BSYNC B5 ;  /* 0x0000000000057941 */ /* 0x000fea0003800000 */
.L_x_40:
[----:B-1-34-:R-:W1:Y:S02]  /*1110*/  @!P2 LDS R2, [UR16+0x8] ;  /* 0x00000810ff02a984 */ /* 0x01ae640008000800 */
[----:B-1----:R-:W-:-:S05]  /*1120*/  @!P2 LOP3.LUT R2, R2, 0x8000, RZ, 0xb8, !PT ;  /* 0x000080000202a812 */ /* 0x002fca00078eb8ff */
[----:B------:R4:W-:Y:S02]  /*1130*/  @!P2 STS [UR16+0x8], R2 ;  /* 0x00000802ff00a988 */ /* 0x0009e40008000810 */
.L_x_44:
[----:B------:R-:W-:Y:S05]  /*1140*/  BSYNC B4 ;  /* 0x0000000000047941 */ /* 0x000fea0003800000 */
.L_x_39:
[----:B------:R-:W-:Y:S05]  /*1150*/  WARPSYNC.ALL ;  /* 0x0000000000007948 */ /* 0x000fea0003800000 */
[----:B------:R-:W-:Y:S01]  /*1160*/  UIADD3 UR5, UR5, 0x100, URZ ;  /* 0x0000010005057890 */ /* 0x000fe2000fffe03f */
[----:B------:R-:W-:Y:S01]  /*1170*/  ISETP.GE.AND P1, PT, R13, 0x1, PT ;  /* 0x000000010d00780c */ /* 0x000fe20003f26270 */
[----:B------:R-:W-:Y:S01]  /*1180*/  IMAD.MOV.U32 R24, RZ, RZ, RZ ;  /* 0x000000ffff187224 */ /* 0x000fe200078e00ff */
[----:B------:R-:W-:Y:S01]  /*1190*/  SHF.R.U32.HI R7, RZ, 0x5, R0 ;  /* 0x00000005ff077819 */ /* 0x000fe20000011600 */
[----:B------:R-:W-:-:S04]  /*11a0*/  UIADD3 UR22, UP0, UR5, UR22, URZ ;  /* 0x0000001605167290 */ /* 0x000fc8000ff1e03f */
[----:B------:R-:W-:Y:S01]  /*11b0*/  ULEA.HI.X.SX32 UR23, UR5, UR23, 0x1, UP0 ;  /* 0x0000001705177291 */ /* 0x000fe200080f0e3f */
[----:B------:R-:W-:Y:S11]  /*11c0*/  @P0 BRA `(.L_x_45) ;  /* 0x0000000000280947 */ /* 0x000ff60003800000 */
[----:B-1-34-:R-:W1:Y:S01]  /*11d0*/  S2R R2, SR_LANEID ;  /* 0x0000000000027919 */ /* 0x01ae620000000000 */
[----:B------:R-:W-:Y:S05]  /*11e0*/  WARPSYNC.ALL ;  /* 0x0000000000007948 */ /* 0x000fea0003800000 */
[----:B-1----:R-:W-:-:S05]  /*11f0*/  IMAD.SHL.U32 R4, R2, 0x4, RZ ;  /* 0x0000000402047824 */ /* 0x002fca00078e00ff */
[----:B------:R-:W1:Y:S01]  /*1200*/  LDS R5, [R4+UR16] ;  /* 0x0000001004057984 */ /* 0x000e620008000800 */
[----:B------:R-:W-:-:S05]  /*1210*/  IADD3 R2, P3, R4, UR22, RZ ;  /* 0x0000001604027c10 */ /* 0x000fca000ff7e0ff */
[----:B------:R-:W-:-:S05]  /*1220*/  IMAD.X R3, RZ, RZ, UR23, P3 ;  /* 0x00000017ff037e24 */ /* 0x000fca00098e06ff */
[----:B-1----:R1:W3:Y:S01]  /*1230*/  ATOMG.E.EXCH.STRONG.GPU PT, RZ, [R2], R5 ;  /* 0x0000000502ff73a8 */ /* 0x0022e200041ee100 */
[----:B------:R-:W-:-:S04]  /*1240*/  DEPBAR {5,4,3,2,1,0} ;  /* 0x0000003f0000791a */ /* 0x000fc80000000000 */
[----:B------:R1:W-:Y:S01]  /*1250*/  UTMACCTL.IV [UR22] ;  /* 0x00000000160079b9 */ /* 0x0003e20008000000 */
[----:B------:R-:W-:Y:S01]  /*1260*/  NOP ;  /* 0x0000000000007918 */ /* 0x000fe20000000000 */
.L_x_45:
[----:B------:R-:W-:Y:S05]  /*1270*/  @P0 BRA `(.L_x_46) ;  /* 0x00000000000c0947 */ /* 0x000fea0003800000 */
[----:B------:R0:W-:Y:S01]  /*1280*/  UTMACMDFLUSH ;  /* 0x00000000000079b7 */ /* 0x0001e20000000000 */
[----:B------:R-:W-:Y:S05]  /*1290*/  @P0 BRA `(.L_x_46) ;  /* 0x0000000000040947 */ /* 0x000fea0003800000 */
[----:B------:R-:W-:-:S04]  /*12a0*/  DEPBAR.LE SB0, 0x0 ;  /* 0x000080000000791a */ /* 0x000fc80000000000 */
.L_x_46:
[----:B------:R-:W-:Y:S05]  /*12b0*/  WARPSYNC.ALL ;  /* 0x0000000000007948 */ /* 0x000fea0003800000 */
[----:B---3--:R-:W-:Y:S01]  /*12c0*/  BAR.SYNC.DEFER_BLOCKING 0x0 ;  /* 0x0000000000007b1d */ /* 0x008fe20000010000 */
[----:B------:R-:W-:Y:S01]  /*12d0*/  R2UR UR17, R7 ;  /* 0x00000000071172ca */ /* 0x000fe200000e0000 */
[----:B------:R-:W-:Y:S01]  /*12e0*/  USHF.L.U32 UR27, UR32, 0x8, URZ ;  /* 0x00000008201b7899 */ /* 0x000fe2000800063f */
[----:B------:R-:W-:Y:S01]  /*12f0*/  IMAD.MOV.U32 R25, RZ, RZ, RZ ;  /* 0x000000ffff197224 */ /* 0x000fe200078e00ff */
[----:B------:R-:W-:Y:S02]  /*1300*/  CS2R R26, SRZ ;  /* 0x00000000001a7805 */ /* 0x000fe4000001ff00 */
[----:B------:R-:W-:Y:S01]  /*1310*/  CS2R R28, SRZ ;  /* 0x00000000001c7805 */ /* 0x000fe2000001ff00 */
[----:B------:R-:W-:Y:S01]  /*1320*/  VOTEU.ALL UP0, P2 ;  /* 0x00000000003f7886 */ /* 0x000fe20001000000 */
[----:B------:R-:W-:Y:S01]  /*1330*/  UMOV UR6, 0x1 ;  /* 0x0000000100067882 */ /* 0x000fe20000000000 */
[----:B------:R-:W-:Y:S01]  /*1340*/  VOTEU.ALL UP1, P2 ;  /* 0x00000000003f7886 */ /* 0x000fe20001020000 */
[----:B------:R-:W-:Y:S01]  /*1350*/  VOTEU.ALL UP2, P2 ;  /* 0x00000000003f7886 */ /* 0x000fe20001040000 */
[----:B------:R-:W-:Y:S01]  /*1360*/  VOTEU.ALL UP3, P2 ;  /* 0x00000000003f7886 */ /* 0x000fe20001060000 */
[----:B------:R-:W-:-:S04]  /*1370*/  @!UP0 UIADD3 UR8, -UR6, 0x100000, URZ ;  /* 0x0010000006088890 */ /* 0x000fc8000fffe13f */
[----:B------:R-:W-:Y:S02]  /*1380*/  @!UP0 USHF.L.U32 UR9, UR8, 0xb, URZ ;  /* 0x0000000b08098899 */ /* 0x000fe4000800063f */
[----:B------:R-:W-:Y:S01]  /*1390*/  @!UP0 USHF.L.U32 UR8, UR8, 0x1, URZ ;  /* 0x0000000108088899 */ /* 0x000fe2000800063f */
[----:B------:R-:W-:Y:S01]  /*13a0*/  CS2R R30, SRZ ;  /* 0x00000000001e7805 */ /* 0x000fe2000001ff00 */
        /* <DEDUP_REMOVED lines=12> */
[----:B------:R-:W-:Y:S01]  /*1470*/  VOTEU.ALL UP0, P2 ;  /* 0x00000000003f7886 */ /* 0x000fe20001000000 */
[----:B------:R-:W-:Y:S02]  /*1480*/  CS2R R38, SRZ ;  /* 0x0000000000267805 */ /* 0x000fe4000001ff00 */
[----:B------:R-:W-:Y:S02]  /*1490*/  CS2R R40, SRZ ;  /* 0x0000000000287805 */ /* 0x000fe4000001ff00 */
[----:B------:R-:W-:Y:S02]  /*14a0*/  CS2R R42, SRZ ;  /* 0x00000000002a7805 */ /* 0x000fe4000001ff00 */
[----:B------:R-:W-:Y:S01]  /*14b0*/  CS2R R44, SRZ ;  /* 0x00000000002c7805 */ /* 0x000fe2000001ff00 */
[----:B------:R-:W3:Y:S02]  /*14c0*/  FENCE.VIEW.ASYNC.S ;  /* 0x00000000000073c6 */ /* 0x000ee40000000000 */
[----:B---3--:R-:W3:Y:S02]  /*14d0*/  @!UP0 SYNCS.EXCH.64 URZ, [UR16+0x50000], UR8 ;  /* 0x05000008103f85b2 */ /* 0x008ee40008000100 */
[----:B---3--:R-:W-:Y:S01]  /*14e0*/  BAR.SYNC.DEFER_BLOCKING 0x0 ;  /* 0x0000000000007b1d */ /* 0x008fe20000010000 */
[----:B------:R-:W-:-:S02]  /*14f0*/  CS2R R46, SRZ ;  /* 0x00000000002e7805 */ /* 0x000fc4000001ff00 */
[----:B------:R-:W-:Y:S02]  /*1500*/  CS2R R48, SRZ ;  /* 0x0000000000307805 */ /* 0x000fe4000001ff00 */
[----:B------:R-:W-:Y:S02]  /*1510*/  CS2R R50, SRZ ;  /* 0x0000000000327805 */ /* 0x000fe4000001ff00 */
[----:B------:R-:W-:Y:S02]  /*1520*/  CS2R R52, SRZ ;  /* 0x0000000000347805 */ /* 0x000fe4000001ff00 */
[----:B------:R-:W-:Y:S02]  /*1530*/  CS2R R54, SRZ ;  /* 0x0000000000367805 */ /* 0x000fe4000001ff00 */
[----:B------:R-:W-:Y:S02]  /*1540*/  CS2R R56, SRZ ;  /* 0x0000000000387805 */ /* 0x000fe4000001ff00 */
        /* <DEDUP_REMOVED lines=14> */
[----:B------:R-:W-:Y:S01]  /*1630*/  CS2R R86, SRZ ;  /* 0x0000000000567805 */ /* 0x000fe2000001ff00 */
[----:B------:R3:W4:Y:S02]  /*1640*/  @!UP1 SYNCS.EXCH.64 URZ, [UR16+0x50008], UR10 ;  /* 0x0500080a103f95b2 */ /* 0x0007240008000100 */
[----:B----4-:R-:W-:Y:S01]  /*1650*/  BAR.SYNC.DEFER_BLOCKING 0x0 ;  /* 0x0000000000007b1d */ /* 0x010fe20000010000 */
[----:B---3--:R-:W-:-:S05]  /*1660*/  USHF.L.U32 UR11, UR33, 0x6, URZ ;  /* 0x00000006210b7899 */ /* 0x008fca000800063f */
[----:B------:R3:W4:Y:S02]  /*1670*/  @!UP2 SYNCS.EXCH.64 URZ, [UR16+0x50010], UR12 ;  /* 0x0500100c103fa5b2 */ /* 0x0007240008000100 */
[----:B----4-:R-:W-:Y:S06]  /*1680*/  BAR.SYNC.DEFER_BLOCKING 0x0 ;  /* 0x0000000000007b1d */ /* 0x010fec0000010000 */
[----:B------:R3:W4:Y:S01]  /*1690*/  @!UP3 SYNCS.EXCH.64 URZ, [UR16+0x50018], UR6 ;  /* 0x05001806103fb5b2 */ /* 0x0007220008000100 */
[----:B------:R-:W-:Y:S05]  /*16a0*/  @!P1 BRA `(.L_x_47) ;  /* 0x0000000400d09947 */ /* 0x000fea0003800000 */
        /* <DEDUP_REMOVED lines=32> */
[----:B------:R-:W-:Y:S01]  /*18b0*/  UMOV UR5, URZ ;  /* 0x0000003f00057c82 */ /* 0x000fe20008000000 */
[----:B---3--:R-:W-:-:S05]  /*18c0*/  UMOV UR6, URZ ;  /* 0x0000003f00067c82 */ /* 0x008fca0008000000 */
.L_x_49:
[----:B----4-:R-:W-:Y:S01]  /*18d0*/  BAR.SYNC.DEFER_BLOCKING 0x0 ;  /* 0x0000000000007b1d */ /* 0x010fe20000010000 */
[----:B------:R-:W-:Y:S01]  /*18e0*/  ULEA UR30, UR5, UR16, 0x3 ;  /* 0x00000010051e7291 */ /* 0x000fe2000f8e183f */
[----:B-1----:R-:W-:Y:S01]  /*18f0*/  @!P2 IMAD.MOV.U32 R2, RZ, RZ, 0x14000 ;  /* 0x00014000ff02a424 */ /* 0x002fe200078e00ff */
[----:B------:R-:W-:Y:S01]  /*1900*/  ELECT P0, URZ, PT ;  /* 0x00000000003f782f */ /* 0x000fe20003800000 */
[----:B------:R-:W-:-:S03]  /*1910*/  ULEA UR7, UR5, UR16, 0xe ;  /* 0x0000001005077291 */ /* 0x000fc6000f8e703f */
[----:B------:R-:W-:Y:S01]  /*1920*/  ISETP.LT.U32.AND P0, PT, R6, 0x40, P0 ;  /* 0x000000400600780c */ /* 0x000fe20000701070 */
[----:B------:R-:W-:Y:S02]  /*1930*/  ULOP3.LUT UR8, UR17, 0x1, URZ, 0xc0, !UPT ;  /* 0x0000000111087892 */ /* 0x000fe4000f8ec03f */
[----:B------:R-:W-:Y:S02]  /*1940*/  ULEA UR29, UR5, UR16, 0x10 ;  /* 0x00000010051d7291 */ /* 0x000fe4000f8e803f */
[----:B------:R-:W-:Y:S02]  /*1950*/  UIADD3 UR28, UR7, 0x40000, URZ ;  /* 0x00040000071c7890 */ /* 0x000fe4000fffe03f */
[----:B------:R-:W-:Y:S02]  /*1960*/  ULEA UR10, UR8, UR6, 0x6 ;  /* 0x00000006080a7291 */ /* 0x000fe4000f8e303f */
[----:B------:R-:W-:Y:S02]  /*1970*/  ULEA UR24, UR8, UR29, 0xf ;  /* 0x0000001d08187291 */ /* 0x000fe4000f8e783f */
[----:B------:R-:W-:-:S02]  /*1980*/  ULEA UR8, UR8, UR28, 0xd ;  /* 0x0000001c08087291 */ /* 0x000fc4000f8e683f */
[----:B------:R-:W-:Y:S01]  /*1990*/  VOTEU.ANY UP0, P0 ;  /* 0x00000000003f7886 */ /* 0x000fe20000000100 */
[----:B------:R-:W-:Y:S01]  /*19a0*/  VOTEU.ANY UP2, P0 ;  /* 0x00000000003f7886 */ /* 0x000fe20000040100 */
[----:B------:R-:W-:Y:S01]  /*19b0*/  ELECT P1, URZ, PT ;  /* 0x00000000003f782f */ /* 0x000fe20003820000 */
[----:B------:R1:W-:Y:S02]  /*19c0*/  @!P2 SYNCS.ARRIVE.TRANS64 RZ, [UR30+0x50000], R2 ;  /* 0x05000002ffffa9a7 */ /* 0x0003e4000800001e */
[----:B------:R-:W-:Y:S01]  /*19d0*/  @UP0 UIADD3 UR9, UR30, 0x50000, URZ ;  /* 0x000500001e090890 */ /* 0x000fe2000fffe03f */
[----:B------:R-:W-:Y:S01]  /*19e0*/  BAR.SYNC.DEFER_BLOCKING 0x0 ;  /* 0x0000000000007b1d */ /* 0x000fe20000010000 */
[----:B------:R-:W-:-:S05]  /*19f0*/  ISETP.LT.U32.AND P1, PT, R6, 0x40, P1 ;  /* 0x000000400600780c */ /* 0x000fca0000f21070 */
[----:B------:R-:W-:Y:S01]  /*1a00*/  @UP0 UMOV UR12, UR18 ;  /* 0x00000012000c0c82 */ /* 0x000fe20008000000 */
[----:B------:R-:W-:Y:S01]  /*1a10*/  @UP0 UMOV UR13, UR19 ;  /* 0x00000013000d0c82 */ /* 0x000fe20008000000 */
[----:B------:R-:W-:Y:S01]  /*1a20*/  UMOV UR26, UR10 ;  /* 0x0000000a001a7c82 */ /* 0x000fe20008000000 */
[----:B-1----:R-:W-:-:S05]  /*1a30*/  IMAD.U32 R2, RZ, RZ, UR4 ;  /* 0x00000004ff027e24 */ /* 0x002fca000f8e00ff */
[----:B------:R-:W-:Y:S01]  /*1a40*/  VOTEU.ANY UP1, P1 ;  /* 0x00000000003f7886 */ /* 0x000fe20000820100 */
[----:B------:R-:W-:Y:S01]  /*1a50*/  VOTEU.ANY UP3, P1 ;  /* 0x00000000003f7886 */ /* 0x000fe20000860100 */
[----:B------:R-:W-:-:S03]  /*1a60*/  SHF.L.U32 R2, R2, 0x1f, RZ ;  /* 0x0000001f02027819 */ /* 0x000fc600000006ff */
[----:B------:R-:W-:Y:S01]  /*1a70*/  @UP1 UIADD3 UR25, UR30, 0x50000, URZ ;  /* 0x000500001e191890 */ /* 0x000fe2000fffe03f */
[----:B------:R-:W-:Y:S01]  /*1a80*/  @UP1 UMOV UR14, UR20 ;  /* 0x00000014000e1c82 */ /* 0x000fe20008000000 */
[----:B------:R-:W-:Y:S01]  /*1a90*/  @UP1 UMOV UR15, UR21 ;  /* 0x00000015000f1c82 */ /* 0x000fe20008000000 */
[----:B------:R1:W-:Y:S01]  /*1aa0*/  @UP2 UTMALDG.2D [UR8], [UR12] ;  /* 0x000000080c0025b4 */ /* 0x0003e20008008000 */
[----:B------:R3:W-:Y:S06]  /*1ab0*/  MEMBAR.ALL.CTA ;  /* 0x0000000000007992 */ /* 0x0007ec0000008000 */
[----:B---3--:R-:W3:Y:S02]  /*1ac0*/  FENCE.VIEW.ASYNC.S ;  /* 0x00000000000073c6 */ /* 0x008ee40000000000 */
[----:B---3--:R-:W-:Y:S06]  /*1ad0*/  BAR.SYNC.DEFER_BLOCKING 0x0 ;  /* 0x0000000000007b1d */ /* 0x008fec0000010000 */
[----:B------:R1:W-:Y:S02]  /*1ae0*/  @UP3 UTMALDG.2D [UR24], [UR14] ;  /* 0x000000180e0035b4 */ /* 0x0003e40008008000 */
[----:B------:R-:W-:Y:S06]  /*1af0*/  BAR.SYNC.DEFER_BLOCKING 0x0 ;  /* 0x0000000000007b1d */ /* 0x000fec0000010000 */
[----:B------:R-:W3:Y:S02]  /*1b00*/  SYNCS.PHASECHK.TRANS64.TRYWAIT P0, [UR30+0x50000], R2 ;  /* 0x05000002ff0075a7 */ /* 0x000ee4000800015e */
[----:B-1-3--:R-:W-:Y:S05]  /*1b10*/  @!P0 BRA `(.L_x_48) ;  /* 0x0000000400fc8947 */ /* 0x00afea0003800000 */
.L_x_50:
[----:B------:R-:W-:Y:S01]  /*1b20*/  USHF.L.U32 UR7, UR17, 0x8, URZ ;  /* 0x0000000811077899 */ /* 0x000fe2000800063f */
[----:B------:R-:W-:Y:S02]  /*1b30*/  WARPGROUP.DEPBAR.LE gsb0, 0x0 ;  /* 0x00008000000079c5 */ /* 0x000fe40000010000 */
[----:B------:R-:W-:Y:S01]  /*1b40*/  USHF.R.U32.HI UR12, URZ, 0x4, UR28 ;  /* 0x000000043f0c7899 */ /* 0x000fe2000801161c */
[----:B------:R-:W-:Y:S01]  /*1b50*/  WARPGROUP.ARRIVE ;  /* 0x00000000000079c5 */ /* 0x000fe20000000000 */
[----:B------:R-:W-:Y:S01]  /*1b60*/  ULOP3.LUT UR7, UR7, 0x400, URZ, 0xc0, !UPT ;  /* 0x0000040007077892 */ /* 0x000fe2000f8ec03f */
[----:B------:R-:W1:Y:S01]  /*1b70*/  LDC R2, c[0x0][0x230] ;  /* 0x00008c00ff027b82 */ /* 0x000e620000000800 */
[----:B------:R-:W-:Y:S02]  /*1b80*/  USGXT.U32 UR12, UR12, 0xe ;  /* 0x0000000e0c0c789a */ /* 0x000fe40008000000 */
[----:B------:R-:W-:Y:S01]  /*1b90*/  ULEA.HI UR7, UR29, UR7, URZ, 0x1c ;  /* 0x000000071d077291 */ /* 0x000fe2000f8fe03f */
[----:B------:R-:W-:Y:S01]  /*1ba0*/  UMOV UR13, 0x40000040 ;  /* 0x40000040000d7882 */ /* 0x000fe20000000000 */
[----:B------:R-:W-:-:S02]  /*1bb0*/  UMOV UR15, 0x40000040 ;  /* 0x40000040000f7882 */ /* 0x000fc40000000000 */
[----:B------:R-:W-:Y:S01]  /*1bc0*/  ULOP3.LUT UR14, UR7, 0x3fff, URZ, 0xc0, !UPT ;  /* 0x00003fff070e7892 */ /* 0x000fe2000f8ec03f */
[----:B------:R-:W-:Y:S02]  /*1bd0*/  UMOV UR8, URZ ;  /* 0x0000003f00087c82 */ /* 0x000fe40008000000 */
[----:B------:R-:W-:Y:S01]  /*1be0*/  UMOV UR7, URZ ;  /* 0x0000003f00077c82 */ /* 0x000fe20008000000 */
[----:B------:R-:W-:Y:S02]  /*1bf0*/  UIADD3 UR6, UR6, 0x80, URZ ;  /* 0x0000008006067890 */ /* 0x000fe4000fffe03f */
[----:B------:R-:W-:-:S03]  /*1c00*/  UIADD3 UR5, UR5, 0x1, URZ ;  /* 0x0000000105057890 */ /* 0x000fc6000fffe03f */
[----:B------:R-:W-:Y:S01]  /*1c10*/  HGMMA.64x128x16.F32 R24, gdesc[UR12], R24 ;  /* 0x01e000000c1879f0 */ /* 0x000fe20008700818 */
[----:B------:R-:W-:Y:S02]  /*1c20*/  UIADD3 UR12, UP0, UR12, 0x2, URZ ;  /* 0x000000020c0c7890 */ /* 0x000fe4000ff1e03f */
[----:B------:R-:W-:Y:S02]  /*1c30*/  UIADD3 UR14, UP1, UR14, 0x2, URZ ;  /* 0x000000020e0e7890 */ /* 0x000fe4000ff3e03f */
[----:B------:R-:W-:Y:S02]  /*1c40*/  UIADD3.X UR13, UR7, 0x40000040, URZ, UP0, !UPT ;  /* 0x40000040070d7890 */ /* 0x000fe400087fe43f */
[----:B------:R-:W-:Y:S01]  /*1c50*/  UIADD3.X UR15, UR8, 0x40000040, URZ, UP1, !UPT ;  /* 0x40000040080f7890 */ /* 0x000fe20008ffe43f */
[----:B-1----:R-:W-:Y:S01]  /*1c60*/  ISETP.LE.AND P0, PT, R2, UR6, PT ;  /* 0x0000000602007c0c */ /* 0x002fe2000bf03270 */
[----:B------:R-:W-:Y:S02]  /*1c70*/  UIADD3.64 UR28, UR12, 0x2, URZ ;  /* 0x000000020c1c7897 */ /* 0x000fe4000fffe03f */
[----:B------:R-:W-:-:S02]  /*1c80*/  UIADD3.64 UR30, UR14, 0x2, URZ ;  /* 0x000000020e1e7897 */ /* 0x000fc4000fffe03f */
[----:B------:R-:W-:-:S04]  /*1c90*/  UISETP.NE.U32.AND UP0, UPT, UR5, 0x4, UPT ;  /* 0x000000040500788c */ /* 0x000fc8000bf05070 */
[----:B------:R-:W-:Y:S02]  /*1ca0*/  USEL UR7, URZ, 0x1, UP0 ;  /* 0x000000013f077887 */ /* 0x000fe40008000000 */
[----:B------:R-:W-:Y:S02]  /*1cb0*/  USEL UR5, UR5, URZ, UP0 ;  /* 0x0000003f05057287 */ /* 0x000fe40008000000 */
[----:B------:R-:W-:Y:S01]  /*1cc0*/  ULOP3.LUT UR4, UR4, UR7, URZ, 0x3c, !UPT ;  /* 0x0000000704047292 */ /* 0x000fe2000f8e3c3f */
[----:B------:R-:W-:-:S12]  /*1cd0*/  HGMMA.64x128x16.F32 R24, gdesc[UR12], R24 ;  /* 0x01e000000c1879f0 */ /* 0x000fd80008700818 */
[----:B------:R-:W-:Y:S01]  /*1ce0*/  HGMMA.64x128x16.F32 R24, gdesc[UR28], R24 ;  /* 0x01e000001c1879f0 */ /* 0x000fe20008700818 */
[----:B------:R-:W-:Y:S02]  /*1cf0*/  UIADD3.64 UR28, UR12, 0x4, URZ ;  /* 0x000000040c1c7897 */ /* 0x000fe4000fffe03f */
[----:B------:R-:W-:-:S09]  /*1d00*/  UIADD3.64 UR30, UR14, 0x4, URZ ;  /* 0x000000040e1e7897 */ /* 0x000fd2000fffe03f */
        /* <DEDUP_REMOVED lines=8> */
[----:B------:R-:W-:Y:S02]  /*1d90*/  UIADD3.64 UR30, UR14, 0x802, URZ ;  /* 0x000008020e1e7897 */ /* 0x000fe4000fffe03f */
[----:B------:R-:W-:Y:S02]  /*1da0*/  UIADD3.64 UR12, UR12, 0x204, URZ ;  /* 0x000002040c0c7897 */ /* 0x000fe4000fffe03f */
[----:B------:R-:W-:-:S05]  /*1db0*/  UIADD3.64 UR14, UR14, 0x804, URZ ;  /* 0x000008040e0e7897 */ /* 0x000fca000fffe03f */
[----:B------:R-:W-:-:S12]  /*1dc0*/  HGMMA.64x128x16.F32 R24, gdesc[UR28], R24 ;  /* 0x01e000001c1879f0 */ /* 0x000fd80008700818 */
[----:B------:R-:W-:Y:S01]  /*1dd0*/  HGMMA.64x128x16.F32 R24, gdesc[UR12], R24, gsb0 ;  /* 0x01e000000c1879f0 */ /* 0x000fe20008000818 */
[----:B------:R-:W-:Y:S05]  /*1de0*/  @!P0 BRA `(.L_x_49) ;  /* 0xfffffff800b88947 */ /* 0x000fea000383ffff */
.L_x_47:
[----:B------:R-:W-:Y:S02]  /*1df0*/  WARPGROUP.DEPBAR.LE gsb0, 0x0 ;  /* 0x00008000000079c5 */ /* 0x000fe40000010000 */
[----:B----4-:R-:W-:Y:S01]  /*1e00*/  BAR.SYNC.DEFER_BLOCKING 0x0 ;  /* 0x0000000000007b1d */ /* 0x010fe20000010000 */
[C---:B-1----:R-:W-:Y:S01]  /*1e10*/  IMAD.SHL.U32 R2, R0.reuse, 0x80, RZ ;  /* 0x0000008000027824 */ /* 0x042fe200078e00ff */
[----:B------:R-:W-:Y:S01]  /*1e20*/  F2FP.F16.F32.PACK_AB R24, R25, R24 ;  /* 0x000000181918723e */ /* 0x000fe200000000ff */
[----:B------:R-:W-:Y:S01]  /*1e30*/  IMAD.SHL.U32 R3, R0, 0x40, RZ ;  /* 0x0000004000037824 */ /* 0x000fe200078e00ff */
[----:B------:R-:W-:Y:S02]  /*1e40*/  F2FP.F16.F32.PACK_AB R25, R27, R26 ;  /* 0x0000001a1b19723e */ /* 0x000fe400000000ff */
[----:B------:R-:W-:Y:S02]  /*1e50*/  ELECT P0, URZ, PT ;  /* 0x00000000003f782f */ /* 0x000fe40003800000 */
[----:B------:R-:W-:Y:S01]  /*1e60*/  LOP3.LUT R2, R2, 0x4780, RZ, 0xc0, !PT ;  /* 0x0000478002027812 */ /* 0x000fe200078ec0ff */
[----:B------:R-:W-:Y:S01]  /*1e70*/  ULOP3.LUT UR17, UR17, 0x3, URZ, 0xc0, !UPT ;  /* 0x0000000311117892 */ /* 0x000fe2000f8ec03f */
[----:B------:R-:W-:Y:S01]  /*1e80*/  F2FP.F16.F32.PACK_AB R56, R57, R56 ;  /* 0x000000383938723e */ /* 0x000fe200000000ff */
[----:B------:R-:W-:Y:S01]  /*1e90*/  UMOV UR10, UR11 ;  /* 0x0000000b000a7c82 */ /* 0x000fe20008000000 */
[----:B------:R-:W-:Y:S01]  /*1ea0*/  LOP3.LUT R4, R2, 0x1800, R3, 0xf8, !PT ;  /* 0x0000180002047812 */ /* 0x000fe200078ef803 */
[----:B------:R-:W-:Y:S01]  /*1eb0*/  IMAD.SHL.U32 R2, R0, 0x10, RZ ;  /* 0x0000001000027824 */ /* 0x000fe200078e00ff */
[----:B------:R-:W-:Y:S01]  /*1ec0*/  F2FP.F16.F32.PACK_AB R26, R29, R28 ;  /* 0x0000001c1d1a723e */ /* 0x000fe200000000ff */
[----:B------:R-:W-:Y:S01]  /*1ed0*/  ULEA UR9, UR17, UR27, 0x6 ;  /* 0x0000001b11097291 */ /* 0x000fe2000f8e303f */
[----:B------:R-:W-:Y:S01]  /*1ee0*/  F2FP.F16.F32.PACK_AB R27, R31, R30 ;  /* 0x0000001e1f1b723e */ /* 0x000fe200000000ff */
[----:B------:R-:W-:Y:S01]  /*1ef0*/  ULEA UR8, UR17, UR16, 0xd ;  /* 0x0000001011087291 */ /* 0x000fe2000f8e683f */
[----:B------:R-:W-:-:S02]  /*1f00*/  LOP3.LUT R3, R2, 0x70, RZ, 0xc0, !PT ;  /* 0x0000007002037812 */ /* 0x000fc400078ec0ff */
[----:B------:R-:W-:Y:S02]  /*1f10*/  F2FP.F16.F32.PACK_AB R32, R33, R32 ;  /* 0x000000202120723e */ /* 0x000fe400000000ff */
[----:B------:R-:W-:Y:S02]  /*1f20*/  LOP3.LUT R3, R3, 0x10, R0, 0x78, !PT ;  /* 0x0000001003037812 */ /* 0x000fe400078e7800 */
[----:B------:R-:W-:Y:S01]  /*1f30*/  F2FP.F16.F32.PACK_AB R57, R59, R58 ;  /* 0x0000003a3b39723e */ /* 0x000fe200000000ff */
[----:B------:R-:W1:Y:S02]  /*1f40*/  @!P2 SYNCS.CCTL.IV [UR16+0x50000] ;  /* 0x05000000ff00a9b1 */ /* 0x000e640008000010 */
[----:B-1----:R-:W-:Y:S01]  /*1f50*/  BAR.SYNC.DEFER_BLOCKING 0x0 ;  /* 0x0000000000007b1d */ /* 0x002fe20000010000 */
[----:B------:R-:W-:Y:S02]  /*1f60*/  LOP3.LUT R3, R4, R3, RZ, 0xfc, !PT ;  /* 0x0000000304037212 */ /* 0x000fe400078efcff */
[----:B------:R-:W-:-:S02]  /*1f70*/  F2FP.F16.F32.PACK_AB R33, R35, R34 ;  /* 0x000000222321723e */ /* 0x000fc400000000ff */
[C---:B------:R-:W-:Y:S01]  /*1f80*/  LOP3.LUT R2, R3.reuse, 0x20, RZ, 0x3c, !PT ;  /* 0x0000002003027812 */ /* 0x040fe200078e3cff */
[C---:B------:R-:W-:Y:S01]  /*1f90*/  VIADD R0, R3.reuse, UR16 ;  /* 0x0000001003007c36 */ /* 0x040fe20008000000 */
[----:B------:R-:W-:Y:S02]  /*1fa0*/  LOP3.LUT R4, R3, 0x40, RZ, 0x3c, !PT ;  /* 0x0000004003047812 */ /* 0x000fe400078e3cff */
[----:B------:R-:W-:Y:S01]  /*1fb0*/  F2FP.F16.F32.PACK_AB R58, R61, R60 ;  /* 0x0000003c3d3a723e */ /* 0x000fe200000000ff */
[----:B------:R-:W-:Y:S01]  /*1fc0*/  VIADD R2, R2, UR16 ;  /* 0x0000001002027c36 */ /* 0x000fe20008000000 */
[----:B------:R-:W-:Y:S01]  /*1fd0*/  F2FP.F16.F32.PACK_AB R59, R63, R62 ;  /* 0x0000003e3f3b723e */ /* 0x000fe200000000ff */
[----:B------:R-:W-:Y:S01]  /*1fe0*/  VIADD R4, R4, UR16 ;  /* 0x0000001004047c36 */ /* 0x000fe20008000000 */
[----:B------:R-:W-:Y:S02]  /*1ff0*/  F2FP.F16.F32.PACK_AB R64, R65, R64 ;  /* 0x000000404140723e */ /* 0x000fe400000000ff */
[----:B------:R-:W-:-:S02]  /*2000*/  LOP3.LUT R3, R3, 0x60, RZ, 0x3c, !PT ;  /* 0x0000006003037812 */ /* 0x000fc400078e3cff */
[----:B------:R-:W-:Y:S02]  /*2010*/  F2FP.F16.F32.PACK_AB R34, R37, R36 ;  /* 0x000000242522723e */ /* 0x000fe400000000ff */
[----:B------:R-:W-:Y:S01]  /*2020*/  F2FP.F16.F32.PACK_AB R35, R39, R38 ;  /* 0x000000262723723e */ /* 0x000fe200000000ff */
[----:B------:R-:W-:Y:S01]  /*2030*/  VIADD R3, R3, UR16 ;  /* 0x0000001003037c36 */ /* 0x000fe20008000000 */
[----:B------:R-:W-:Y:S02]  /*2040*/  F2FP.F16.F32.PACK_AB R40, R41, R40 ;  /* 0x000000282928723e */ /* 0x000fe400000000ff */
[----:B------:R-:W-:Y:S01]  /*2050*/  F2FP.F16.F32.PACK_AB R65, R67, R66 ;  /* 0x000000424341723e */ /* 0x000fe200000000ff */
[----:B------:R-:W1:Y:S02]  /*2060*/  @!P2 SYNCS.CCTL.IV [UR16+0x50008] ;  /* 0x05000800ff00a9b1 */ /* 0x000e640008000010 */
[----:B-1----:R-:W-:Y:S01]  /*2070*/  BAR.SYNC.DEFER_BLOCKING 0x0 ;  /* 0x0000000000007b1d */ /* 0x002fe20000010000 */
[----:B------:R-:W-:-:S02]  /*2080*/  F2FP.F16.F32.PACK_AB R41, R43, R42 ;  /* 0x0000002a2b29723e */ /* 0x000fc400000000ff */
[----:B------:R-:W-:Y:S02]  /*2090*/  F2FP.F16.F32.PACK_AB R66, R69, R68 ;  /* 0x000000444542723e */ /* 0x000fe400000000ff */
[----:B------:R-:W-:Y:S02]  /*20a0*/  F2FP.F16.F32.PACK_AB R67, R71, R70 ;  /* 0x000000464743723e */ /* 0x000fe400000000ff */
[----:B------:R-:W-:Y:S02]  /*20b0*/  F2FP.F16.F32.PACK_AB R72, R73, R72 ;  /* 0x000000484948723e */ /* 0x000fe400000000ff */
[----:B------:R-:W-:Y:S02]  /*20c0*/  F2FP.F16.F32.PACK_AB R42, R45, R44 ;  /* 0x0000002c2d2a723e */ /* 0x000fe400000000ff */
[----:B------:R-:W-:Y:S02]  /*20d0*/  F2FP.F16.F32.PACK_AB R43, R47, R46 ;  /* 0x0000002e2f2b723e */ /* 0x000fe400000000ff */
[----:B------:R-:W-:-:S02]  /*20e0*/  F2FP.F16.F32.PACK_AB R48, R49, R48 ;  /* 0x000000303130723e */ /* 0x000fc400000000ff */
[----:B------:R-:W-:Y:S02]  /*20f0*/  F2FP.F16.F32.PACK_AB R73, R75, R74 ;  /* 0x0000004a4b49723e */ /* 0x000fe400000000ff */
[----:B------:R-:W-:Y:S02]  /*2100*/  F2FP.F16.F32.PACK_AB R49, R51, R50 ;  /* 0x000000323331723e */ /* 0x000fe400000000ff */
[----:B------:R-:W-:Y:S02]  /*2110*/  F2FP.F16.F32.PACK_AB R74, R77, R76 ;  /* 0x0000004c4d4a723e */ /* 0x000fe400000000ff */
        /* <DEDUP_REMOVED lines=9> */
[----:B------:R-:W-:Y:S01]  /*21b0*/  ISETP.LT.U32.AND P0, PT, R6, 0x80, P0 ;  /* 0x000000800600780c */ /* 0x000fe20000701070 */
[----:B------:R-:W1:Y:S02]  /*21c0*/  @!P2 SYNCS.CCTL.IV [UR16+0x50018] ;  /* 0x05001800ff00a9b1 */ /* 0x000e640008000010 */
[----:B-1----:R-:W-:Y:S10]  /*21d0*/  STSM.16.M88.4 [R0], R24 ;  /* 0x0000001800007844 */ /* 0x002ff40000000200 */
[----:B------:R-:W-:Y:S01]  /*21e0*/  VOTEU.ANY UP0, P0 ;  /* 0x00000000003f7886 */ /* 0x000fe20000000100 */
[----:B------:R-:W-:Y:S01]  /*21f0*/  VOTEU.ANY UP1, P0 ;  /* 0x00000000003f7886 */ /* 0x000fe20000020100 */
[----:B------:R-:W-:Y:S03]  /*2200*/  STSM.16.M88.4 [R0+0x2000], R56 ;  /* 0x0020003800007844 */ /* 0x000fe60000000200 */
[----:B---3--:R-:W-:Y:S01]  /*2210*/  @UP0 UMOV UR6, UR22 ;  /* 0x0000001600060c82 */ /* 0x008fe20008000000 */
[----:B------:R-:W-:Y:S01]  /*2220*/  @UP0 UMOV UR7, UR23 ;  /* 0x0000001700070c82 */ /* 0x000fe20008000000 */
[----:B------:R-:W-:Y:S04]  /*2230*/  STSM.16.M88.4 [R2], R32 ;  /* 0x0000002002007844 */ /* 0x000fe80000000200 */
[----:B------:R-:W-:Y:S04]  /*2240*/  STSM.16.M88.4 [R2+0x2000], R64 ;  /* 0x0020004002007844 */ /* 0x000fe80000000200 */
[----:B------:R-:W-:Y:S04]  /*2250*/  STSM.16.M88.4 [R4], R40 ;  /* 0x0000002804007844 */ /* 0x000fe80000000200 */
[----:B------:R-:W-:Y:S04]  /*2260*/  STSM.16.M88.4 [R4+0x2000], R72 ;  /* 0x0020004804007844 */ /* 0x000fe80000000200 */
[----:B------:R-:W-:Y:S04]  /*2270*/  STSM.16.M88.4 [R3], R48 ;  /* 0x0000003003007844 */ /* 0x000fe80000000200 */
[----:B------:R-:W-:Y:S01]  /*2280*/  STSM.16.M88.4 [R3+0x2000], R80 ;  /* 0x0020005003007844 */ /* 0x000fe20000000200 */
[----:B------:R1:W-:Y:S06]  /*2290*/  MEMBAR.ALL.CTA ;  /* 0x0000000000007992 */ /* 0x0003ec0000008000 */
[----:B-1----:R-:W1:Y:S02]  /*22a0*/  FENCE.VIEW.ASYNC.S ;  /* 0x00000000000073c6 */ /* 0x002e640000000000 */
[----:B-1----:R-:W-:Y:S06]  /*22b0*/  BAR.SYNC.DEFER_BLOCKING 0x0 ;  /* 0x0000000000007b1d */ /* 0x002fec0000010000 */
[----:B------:R1:W-:Y:S01]  /*22c0*/  @UP1 UTMASTG.2D [UR8], [UR6] ;  /* 0x00000008060013b5 */ /* 0x0003e20008008000 */
[----:B------:R0:W-:Y:S01]  /*22d0*/  UTMACMDFLUSH ;  /* 0x00000000000079b7 */ /* 0x0001e20000000000 */
[----:B------:R-:W-:-:S04]  /*22e0*/  DEPBAR.LE SB0, 0x0 ;  /* 0x000080000000791a */ /* 0x000fc80000000000 */
[----:B------:R-:W-:Y:S06]  /*22f0*/  BAR.SYNC.DEFER_BLOCKING 0x0 ;  /* 0x0000000000007b1d */ /* 0x000fec0000010000 */
[----:B-1----:R-:W-:Y:S05]  /*2300*/  EXIT ;  /* 0x000000000000794d */ /* 0x002fea0003800000 */
.L_x_48:
[----:B------:R-:W1:Y:S02]  /*2310*/  SYNCS.PHASECHK.TRANS64.TRYWAIT P0, [UR30+0x50000], R2 ;  /* 0x05000002ff0075a7 */ /* 0x000e64000800015e */
[----:B-1----:R-:W-:Y:S05]  /*2320*/  @!P0 BRA `(.L_x_48) ;  /* 0xfffffffc00f88947 */ /* 0x002fea000383ffff */
[----:B------:R-:W-:Y:S05]  /*2330*/  BRA `(.L_x_50) ;  /* 0xfffffff400f87947 */ /* 0x000fea000383ffff */
.L_x_51:
[----:B------:R-:W-:-:S00]  /*2340*/  BRA `(.L_x_51) ;  /* 0xfffffffc00fc7947 */ /* 0x000fc0000383ffff */
[----:B------:R-:W-:-:S00]  /*2350*/  NOP ;  /* 0x0000000000007918 */ /* 0x000fc00000000000 */
        /* <DEDUP_REMOVED lines=10> */
.L_x_52:


//--------------------- .nv.shared.gluon_wgmma    --------------------------
	.section	.nv.shared.gluon_wgmma,"aw",@nobits
	.sectionflags	@""
	.align	16
	.zero		1024


//--------------------- .nv.shared.reserved.0     --------------------------
	.section	.nv.shared.reserved.0,"aw",@nobits
	.weak		__nv_reservedSMEM_offset_0_alias
	.size		__nv_reservedSMEM_offset_0_alias, 0, 0
	.other		__nv_reservedSMEM_offset_0_alias,@"STO_CUDA_RESERVED_SHARED STV_DEFAULT"
__nv_reservedSMEM_offset_0_alias:
	.zero		0


//--------------------- .nv.constant0.gluon_wgmma --------------------------
	.section	.nv.constant0.gluon_wgmma,"a",@progbits
	.sectionflags	@""
	.align	4
.nv.constant0.gluon_wgmma:
	.zero		608


//--------------------- SYMBOLS --------------------------

	.type		.nv.reservedSmem.offset0,@object
	.size		.nv.reservedSmem.offset0,0x4
